	.target	sm_100a

	.elftype	@"ET_EXEC"


//--------------------- .note.nv.tkinfo           --------------------------
	.section	.note.nv.tkinfo,"",@"SHT_NOTE"
	.sectionflags	@"SHF_NOTE_NV_TKINFO"
	.tkinfo
        /*0018*/ 	.word	0x00000002
        /*0030*/ 	.string	""
        /*0030*/ 	.string	"ptxas"
        /*0030*/ 	.string	"Cuda compilation tools, release 13.0, V13.0.88"
        /*0030*/ 	.string	"Build cuda_13.0.r13.0/compiler.36424714_0"
        /*0030*/ 	.string	"-arch sm_100a -m 64 "



//--------------------- .note.nv.cuinfo           --------------------------
	.section	.note.nv.cuinfo,"",@"SHT_NOTE"
	.sectionflags	@"SHF_NOTE_NV_CUINFO"
        /*0018*/ 	.short	0x0002
        /*001a*/ 	.short	0x0064
        /*001c*/ 	.short	0x0082
	.zero		2


//--------------------- .nv.info                  --------------------------
	.section	.nv.info,"",@"SHT_CUDA_INFO"
	.align	4


	//----- nvinfo : EIATTR_REGCOUNT
	.align		4
        /*0000*/ 	.byte	0x04, 0x2f
        /*0002*/ 	.short	(.L_19 - .L_18)
	.align		4
.L_18:
        /*0004*/ 	.word	index@(_ZN7cutlass13device_kernelINS_4gemm6kernel13GemmUniversalIN4cute5tupleIJiiiiEEENS1_10collective13CollectiveMmaINS1_35MainloopSm100TmaUmmaWarpSpecializedILi16ELi2ELi4ENS5_IJNS4_1CILi2EEENSA_ILi1EEESC_EEEEENS5_IJNSA_ILi256EEENSA_ILi128EEENSA_ILi32EEEEEENS_6half_tENS5_IJlSC_lEEESJ_SK_NS4_8TiledMMAINS4_8MMA_AtomIJNS4_26SM100_MMA_F16BF16_2x1SM_SSISJ_SJ_fLi256ELi128ELNS4_4UMMA5MajorE0ELSP_0ELNSO_7ScaleInE0ELSQ_0EEEEEENS4_6LayoutINS5_IJSC_SC_SC_EEENS5_IJNSA_ILi0EEESV_SV_EEEEENS5_IJNS4_10UnderscoreESY_SY_EEEEENS4_18SM100_TMA_2SM_LOADENS4_14ComposedLayoutINS4_7SwizzleILi2ELi4ELi3EEENS4_18smem_ptr_flag_bitsILi16EEENST_INS5_IJNSA_ILi8EEESH_EEENS5_IJSH_SC_EEEEEEEvNS4_8identityES11_S1B_vS1C_EENS_8epilogue10collective18CollectiveEpilogueINS1E_23Sm100TmaWarpSpecializedILi4ELi2ELi32ELb1ELb0EEEJNS5_IJSG_SG_SH_EEENS5_IJNST_ISG_SC_EENST_ISH_SC_EEEEESJ_SK_SJ_SK_NS1E_6fusion15FusionCallbacksIS1I_NS1N_17LinearCombinationISJ_fSJ_fLNS_15FloatRoundStyleE2EEES1J_S1M_JEEENS4_5SM1004TMEM4LOAD26SM100_TMEM_LOAD_32dp32b32xENS4_13SM90_TMA_LOADES1B_NS4_39AutoVectorizingCopyWithAssumedAlignmentILi128EEENS4_14SM90_TMA_STOREES1B_S1Z_S1Z_EEEvvEEEEvNT_6ParamsE)
        /*0008*/ 	.word	0x00000073


	//----- nvinfo : EIATTR_FRAME_SIZE
	.align		4
.L_19:
        /*000c*/ 	.byte	0x04, 0x11
        /*000e*/ 	.short	(.L_21 - .L_20)
	.align		4
.L_20:
        /*0010*/ 	.word	index@($__internal_2_$__cuda_sm10x_tcgen05_guardrail_trap_unallocated_columns_being_dealloced)
        /*0014*/ 	.word	0x00000000


	//----- nvinfo : EIATTR_FRAME_SIZE
	.align		4
.L_21:
        /*0018*/ 	.byte	0x04, 0x11
        /*001a*/ 	.short	(.L_23 - .L_22)
	.align		4
.L_22:
        /*001c*/ 	.word	index@($__internal_1_$__cuda_sm10x_tcgen05_guardrail_trap_phase_invalid_during_alloc)
        /*0020*/ 	.word	0x00000000


	//----- nvinfo : EIATTR_FRAME_SIZE
	.align		4
.L_23:
        /*0024*/ 	.byte	0x04, 0x11
        /*0026*/ 	.short	(.L_25 - .L_24)
	.align		4
.L_24:
        /*0028*/ 	.word	index@($__internal_0_$__cuda_sm10x_tcgen05_guardrail_trap_col_being_dealloced_not_returned_by_alloc)
        /*002c*/ 	.word	0x00000000


	//----- nvinfo : EIATTR_FRAME_SIZE
	.align		4
.L_25:
        /*0030*/ 	.byte	0x04, 0x11
        /*0032*/ 	.short	(.L_27 - .L_26)
	.align		4
.L_26:
        /*0034*/ 	.word	index@(_ZN7cutlass13device_kernelINS_4gemm6kernel13GemmUniversalIN4cute5tupleIJiiiiEEENS1_10collective13CollectiveMmaINS1_35MainloopSm100TmaUmmaWarpSpecializedILi16ELi2ELi4ENS5_IJNS4_1CILi2EEENSA_ILi1EEESC_EEEEENS5_IJNSA_ILi256EEENSA_ILi128EEENSA_ILi32EEEEEENS_6half_tENS5_IJlSC_lEEESJ_SK_NS4_8TiledMMAINS4_8MMA_AtomIJNS4_26SM100_MMA_F16BF16_2x1SM_SSISJ_SJ_fLi256ELi128ELNS4_4UMMA5MajorE0ELSP_0ELNSO_7ScaleInE0ELSQ_0EEEEEENS4_6LayoutINS5_IJSC_SC_SC_EEENS5_IJNSA_ILi0EEESV_SV_EEEEENS5_IJNS4_10UnderscoreESY_SY_EEEEENS4_18SM100_TMA_2SM_LOADENS4_14ComposedLayoutINS4_7SwizzleILi2ELi4ELi3EEENS4_18smem_ptr_flag_bitsILi16EEENST_INS5_IJNSA_ILi8EEESH_EEENS5_IJSH_SC_EEEEEEEvNS4_8identityES11_S1B_vS1C_EENS_8epilogue10collective18CollectiveEpilogueINS1E_23Sm100TmaWarpSpecializedILi4ELi2ELi32ELb1ELb0EEEJNS5_IJSG_SG_SH_EEENS5_IJNST_ISG_SC_EENST_ISH_SC_EEEEESJ_SK_SJ_SK_NS1E_6fusion15FusionCallbacksIS1I_NS1N_17LinearCombinationISJ_fSJ_fLNS_15FloatRoundStyleE2EEES1J_S1M_JEEENS4_5SM1004TMEM4LOAD26SM100_TMEM_LOAD_32dp32b32xENS4_13SM90_TMA_LOADES1B_NS4_39AutoVectorizingCopyWithAssumedAlignmentILi128EEENS4_14SM90_TMA_STOREES1B_S1Z_S1Z_EEEvvEEEEvNT_6ParamsE)
        /*0038*/ 	.word	0x00000000


	//----- nvinfo : EIATTR_MIN_STACK_SIZE
	.align		4
.L_27:
        /*003c*/ 	.byte	0x04, 0x12
        /*003e*/ 	.short	(.L_29 - .L_28)
	.align		4
.L_28:
        /*0040*/ 	.word	index@(_ZN7cutlass13device_kernelINS_4gemm6kernel13GemmUniversalIN4cute5tupleIJiiiiEEENS1_10collective13CollectiveMmaINS1_35MainloopSm100TmaUmmaWarpSpecializedILi16ELi2ELi4ENS5_IJNS4_1CILi2EEENSA_ILi1EEESC_EEEEENS5_IJNSA_ILi256EEENSA_ILi128EEENSA_ILi32EEEEEENS_6half_tENS5_IJlSC_lEEESJ_SK_NS4_8TiledMMAINS4_8MMA_AtomIJNS4_26SM100_MMA_F16BF16_2x1SM_SSISJ_SJ_fLi256ELi128ELNS4_4UMMA5MajorE0ELSP_0ELNSO_7ScaleInE0ELSQ_0EEEEEENS4_6LayoutINS5_IJSC_SC_SC_EEENS5_IJNSA_ILi0EEESV_SV_EEEEENS5_IJNS4_10UnderscoreESY_SY_EEEEENS4_18SM100_TMA_2SM_LOADENS4_14ComposedLayoutINS4_7SwizzleILi2ELi4ELi3EEENS4_18smem_ptr_flag_bitsILi16EEENST_INS5_IJNSA_ILi8EEESH_EEENS5_IJSH_SC_EEEEEEEvNS4_8identityES11_S1B_vS1C_EENS_8epilogue10collective18CollectiveEpilogueINS1E_23Sm100TmaWarpSpecializedILi4ELi2ELi32ELb1ELb0EEEJNS5_IJSG_SG_SH_EEENS5_IJNST_ISG_SC_EENST_ISH_SC_EEEEESJ_SK_SJ_SK_NS1E_6fusion15FusionCallbacksIS1I_NS1N_17LinearCombinationISJ_fSJ_fLNS_15FloatRoundStyleE2EEES1J_S1M_JEEENS4_5SM1004TMEM4LOAD26SM100_TMEM_LOAD_32dp32b32xENS4_13SM90_TMA_LOADES1B_NS4_39AutoVectorizingCopyWithAssumedAlignmentILi128EEENS4_14SM90_TMA_STOREES1B_S1Z_S1Z_EEEvvEEEEvNT_6ParamsE)
        /*0044*/ 	.word	0x00000000
.L_29:


//--------------------- .nv.compat                --------------------------
	.section	.nv.compat,"",@"SHT_CUDA_COMPAT_INFO"
	.align	4
        /*0000*/ 	.byte	0x02, 0x09, 0x01, 0x00, 0x02, 0x02, 0x02, 0x00, 0x02, 0x05, 0x05, 0x00, 0x03, 0x07, 0x01, 0x01
        /*0010*/ 	.byte	0x02, 0x03, 0x01, 0x00, 0x02, 0x06, 0x01, 0x00, 0x04, 0x0b, 0x08, 0x00, 0x09, 0x00, 0x00, 0x00
        /*0020*/ 	.byte	0x00, 0x00, 0x00, 0x00


//--------------------- .nv.info._ZN7cutlass13device_kernelINS_4gemm6kernel13GemmUniversalIN4cute5tupleIJiiiiEEENS1_10collective13CollectiveMmaINS1_35MainloopSm100TmaUmmaWarpSpecializedILi16ELi2ELi4ENS5_IJNS4_1CILi2EEENSA_ILi1EEESC_EEEEENS5_IJNSA_ILi256EEENSA_ILi128EEENSA_ILi32EEEEEENS_6half_tENS5_IJlSC_lEEESJ_SK_NS4_8TiledMMAINS4_8MMA_AtomIJNS4_26SM100_MMA_F16BF16_2x1SM_SSISJ_SJ_fLi256ELi128ELNS4_4UMMA5MajorE0ELSP_0ELNSO_7ScaleInE0ELSQ_0EEEEEENS4_6LayoutINS5_IJSC_SC_SC_EEENS5_IJNSA_ILi0EEESV_SV_EEEEENS5_IJNS4_10UnderscoreESY_SY_EEEEENS4_18SM100_TMA_2SM_LOADENS4_14ComposedLayoutINS4_7SwizzleILi2ELi4ELi3EEENS4_18smem_ptr_flag_bitsILi16EEENST_INS5_IJNSA_ILi8EEESH_EEENS5_IJSH_SC_EEEEEEEvNS4_8identityES11_S1B_vS1C_EENS_8epilogue10collective18CollectiveEpilogueINS1E_23Sm100TmaWarpSpecializedILi4ELi2ELi32ELb1ELb0EEEJNS5_IJSG_SG_SH_EEENS5_IJNST_ISG_SC_EENST_ISH_SC_EEEEESJ_SK_SJ_SK_NS1E_6fusion15FusionCallbacksIS1I_NS1N_17LinearCombinationISJ_fSJ_fLNS_15FloatRoundStyleE2EEES1J_S1M_JEEENS4_5SM1004TMEM4LOAD26SM100_TMEM_LOAD_32dp32b32xENS4_13SM90_TMA_LOADES1B_NS4_39AutoVectorizingCopyWithAssumedAlignmentILi128EEENS4_14SM90_TMA_STOREES1B_S1Z_S1Z_EEEvvEEEEvNT_6ParamsE --------------------------
	.section	.nv.info._ZN7cutlass13device_kernelINS_4gemm6kernel13GemmUniversalIN4cute5tupleIJiiiiEEENS1_10collective13CollectiveMmaINS1_35MainloopSm100TmaUmmaWarpSpecializedILi16ELi2ELi4ENS5_IJNS4_1CILi2EEENSA_ILi1EEESC_EEEEENS5_IJNSA_ILi256EEENSA_ILi128EEENSA_ILi32EEEEEENS_6half_tENS5_IJlSC_lEEESJ_SK_NS4_8TiledMMAINS4_8MMA_AtomIJNS4_26SM100_MMA_F16BF16_2x1SM_SSISJ_SJ_fLi256ELi128ELNS4_4UMMA5MajorE0ELSP_0ELNSO_7ScaleInE0ELSQ_0EEEEEENS4_6LayoutINS5_IJSC_SC_SC_EEENS5_IJNSA_ILi0EEESV_SV_EEEEENS5_IJNS4_10UnderscoreESY_SY_EEEEENS4_18SM100_TMA_2SM_LOADENS4_14ComposedLayoutINS4_7SwizzleILi2ELi4ELi3EEENS4_18smem_ptr_flag_bitsILi16EEENST_INS5_IJNSA_ILi8EEESH_EEENS5_IJSH_SC_EEEEEEEvNS4_8identityES11_S1B_vS1C_EENS_8epilogue10collective18CollectiveEpilogueINS1E_23Sm100TmaWarpSpecializedILi4ELi2ELi32ELb1ELb0EEEJNS5_IJSG_SG_SH_EEENS5_IJNST_ISG_SC_EENST_ISH_SC_EEEEESJ_SK_SJ_SK_NS1E_6fusion15FusionCallbacksIS1I_NS1N_17LinearCombinationISJ_fSJ_fLNS_15FloatRoundStyleE2EEES1J_S1M_JEEENS4_5SM1004TMEM4LOAD26SM100_TMEM_LOAD_32dp32b32xENS4_13SM90_TMA_LOADES1B_NS4_39AutoVectorizingCopyWithAssumedAlignmentILi128EEENS4_14SM90_TMA_STOREES1B_S1Z_S1Z_EEEvvEEEEvNT_6ParamsE,"",@"SHT_CUDA_INFO"
	.sectionflags	@""
	.align	4


	//----- nvinfo : EIATTR_CUDA_API_VERSION
	.align		4
        /*0000*/ 	.byte	0x04, 0x37
        /*0002*/ 	.short	(.L_31 - .L_30)
.L_30:
        /*0004*/ 	.word	0x00000082


	//----- nvinfo : EIATTR_KPARAM_INFO
	.align		4
.L_31:
        /*0008*/ 	.byte	0x04, 0x17
        /*000a*/ 	.short	(.L_33 - .L_32)
.L_32:
        /*000c*/ 	.word	0x00000000
        /*0010*/ 	.short	0x0000
        /*0012*/ 	.short	0x0000
        /*0014*/ 	.byte	0x00, 0xf0, 0x01, 0x20


	//----- nvinfo : EIATTR_AT_ENTRY_FRAGMENTS
	.align		4
.L_33:
        /*0018*/ 	.byte	0x04, 0x4f
        /*001a*/ 	.short	(.L_35 - .L_34)


	//   ....[0]....
.L_34:
        /*001c*/ 	.word	0x00000007


	//----- nvinfo : EIATTR_RESERVED_SMEM_USED
	.align		4
.L_35:
        /*0020*/ 	.byte	0x01, 0x41
	.zero		2


	//----- nvinfo : EIATTR_SPARSE_MMA_MASK
	.align		4
        /*0024*/ 	.byte	0x03, 0x50
        /*0026*/ 	.short	0x0000


	//----- nvinfo : EIATTR_TCGEN05_2CTA_USED
	.align		4
        /*0028*/ 	.byte	0x01, 0x52
	.zero		2


	//----- nvinfo : EIATTR_MAXREG_COUNT
	.align		4
        /*002c*/ 	.byte	0x03, 0x1b
        /*002e*/ 	.short	0x00ff


	//----- nvinfo : EIATTR_NUM_BARRIERS
	.align		4
        /*0030*/ 	.byte	0x02, 0x4c
        /*0032*/ 	.byte	0x07
	.zero		1


	//----- nvinfo : EIATTR_EXTERNS
	.align		4
        /*0034*/ 	.byte	0x04, 0x0f
        /*0036*/ 	.short	(.L_37 - .L_36)


	//   ....[0]....
	.align		4
.L_36:
        /*0038*/ 	.word	index@(__assertfail)


	//----- nvinfo : EIATTR_MERCURY_ISA_VERSION
	.align		4
.L_37:
        /*003c*/ 	.byte	0x03, 0x5f
        /*003e*/ 	.short	0x0101


	//----- nvinfo : EIATTR_INT_WARP_WIDE_INSTR_OFFSETS
	.align		4
        /*0040*/ 	.byte	0x04, 0x31
        /*0042*/ 	.short	(.L_39 - .L_38)


	//   ....[0]....
.L_38:
        /*0044*/ 	.word	0x00000ec0


	//   ....[1]....
        /*0048*/ 	.word	0x00000f60


	//   ....[2]....
        /*004c*/ 	.word	0x000022c0


	//   ....[3]....
        /*0050*/ 	.word	0x00004770


	//   ....[4]....
        /*0054*/ 	.word	0x000047a0


	//   ....[5]....
        /*0058*/ 	.word	0x000047f0


	//   ....[6]....
        /*005c*/ 	.word	0x00005110


	//   ....[7]....
        /*0060*/ 	.word	0x00005170


	//   ....[8]....
        /*0064*/ 	.word	0x00005250


	//   ....[9]....
        /*0068*/ 	.word	0x000052c0


	//   ....[10]....
        /*006c*/ 	.word	0x000053d0


	//   ....[11]....
        /*0070*/ 	.word	0x00005460


	//   ....[12]....
        /*0074*/ 	.word	0x00005630


	//   ....[13]....
        /*0078*/ 	.word	0x00005790


	//----- nvinfo : EIATTR_COOP_GROUP_MASK_REGIDS
	.align		4
.L_39:
        /*007c*/ 	.byte	0x04, 0x29
        /*007e*/ 	.short	(.L_41 - .L_40)


	//   ....[0]....
.L_40:
        /*0080*/ 	.word	0xffffffff


	//   ....[1]....
        /*0084*/ 	.word	0xffffffff


	//   ....[2]....
        /*0088*/ 	.word	0xffffffff


	//   ....[3]....
        /*008c*/ 	.word	0xffffffff


	//   ....[4]....
        /*0090*/ 	.word	0xffffffff


	//   ....[5]....
        /*0094*/ 	.word	0xffffffff


	//   ....[6]....
        /*0098*/ 	.word	0xffffffff


	//   ....[7]....
        /*009c*/ 	.word	0xffffffff


	//   ....[8]....
        /*00a0*/ 	.word	0xffffffff


	//   ....[9]....
        /*00a4*/ 	.word	0xffffffff


	//   ....[10]....
        /*00a8*/ 	.word	0xffffffff


	//   ....[11]....
        /*00ac*/ 	.word	0xffffffff


	//   ....[12]....
        /*00b0*/ 	.word	0xffffffff


	//   ....[13]....
        /*00b4*/ 	.word	0xffffffff


	//----- nvinfo : EIATTR_COOP_GROUP_INSTR_OFFSETS
	.align		4
.L_41:
        /*00b8*/ 	.byte	0x04, 0x28
        /*00ba*/ 	.short	(.L_43 - .L_42)


	//   ....[0]....
.L_42:
        /*00bc*/ 	.word	0x000000c0


	//   ....[1]....
        /*00c0*/ 	.word	0x00000500


	//   ....[2]....
        /*00c4*/ 	.word	0x00000830


	//   ....[3]....
        /*00c8*/ 	.word	0x000009c0


	//   ....[4]....
        /*00cc*/ 	.word	0x00000ab0


	//   ....[5]....
        /*00d0*/ 	.word	0x00000c10


	//   ....[6]....
        /*00d4*/ 	.word	0x00000da0


	//   ....[7]....
        /*00d8*/ 	.word	0x00000fe0


	//   ....[8]....
        /*00dc*/ 	.word	0x000021a0


	//   ....[9]....
        /*00e0*/ 	.word	0x00003640


	//   ....[10]....
        /*00e4*/ 	.word	0x00003b10


	//   ....[11]....
        /*00e8*/ 	.word	0x00003b40


	//   ....[12]....
        /*00ec*/ 	.word	0x00004680


	//   ....[13]....
        /*00f0*/ 	.word	0x00004890


	//----- nvinfo : EIATTR_VRC_CTA_INIT_COUNT
	.align		4
.L_43:
        /*00f4*/ 	.byte	0x02, 0x4a
        /*00f6*/ 	.byte	0x80
	.zero		1


	//----- nvinfo : EIATTR_SYSCALL_OFFSETS
	.align		4
        /*00f8*/ 	.byte	0x04, 0x46
        /*00fa*/ 	.short	(.L_45 - .L_44)


	//   ....[0]....
.L_44:
        /*00fc*/ 	.word	0x00006210


	//   ....[1]....
        /*0100*/ 	.word	0x00006300


	//   ....[2]....
        /*0104*/ 	.word	0x00006a70


	//   ....[3]....
        /*0108*/ 	.word	0x000076f0


	//   ....[4]....
        /*010c*/ 	.word	0x00008340


	//   ....[5]....
        /*0110*/ 	.word	0x00008f90


	//----- nvinfo : EIATTR_MBARRIER_INSTR_OFFSETS
	.align		4
.L_45:
        /*0114*/ 	.byte	0x04, 0x39
        /*0116*/ 	.short	(.L_47 - .L_46)


	//   ....[0]....
.L_46:
        /*0118*/ 	.word	0x00000610
        /*011c*/ 	.word	0x000000ff
        /*0120*/ 	.word	0x00000000
        /*0124*/ 	.short	0x0100
        /*0126*/ 	.byte	0x08
	.zero		1


	//   ....[1]....
        /*0128*/ 	.word	0x00000620
        /*012c*/ 	.word	0x000000ff
        /*0130*/ 	.word	0x00000080
        /*0134*/ 	.short	0x0100
        /*0136*/ 	.byte	0x08
	.zero		1


	//   ....[2]....
        /*0138*/ 	.word	0x00000630
        /*013c*/ 	.word	0x000000ff
        /*0140*/ 	.word	0x00000008
        /*0144*/ 	.short	0x0100
        /*0146*/ 	.byte	0x08
	.zero		1


	//   ....[3]....
        /*0148*/ 	.word	0x00000640
        /*014c*/ 	.word	0x000000ff
        /*0150*/ 	.word	0x00000088
        /*0154*/ 	.short	0x0100
        /*0156*/ 	.byte	0x08
	.zero		1


	//   ....[4]....
        /*0158*/ 	.word	0x00000650
        /*015c*/ 	.word	0x000000ff
        /*0160*/ 	.word	0x00000010
        /*0164*/ 	.short	0x0100
        /*0166*/ 	.byte	0x08
	.zero		1


	//   ....[5]....
        /*0168*/ 	.word	0x00000660
        /*016c*/ 	.word	0x000000ff
        /*0170*/ 	.word	0x00000090
        /*0174*/ 	.short	0x0100
        /*0176*/ 	.byte	0x08
	.zero		1


	//   ....[6]....
        /*0178*/ 	.word	0x00000670
        /*017c*/ 	.word	0x000000ff
        /*0180*/ 	.word	0x00000018
        /*0184*/ 	.short	0x0100
        /*0186*/ 	.byte	0x08
	.zero		1


	//   ....[7]....
        /*0188*/ 	.word	0x00000680
        /*018c*/ 	.word	0x000000ff
        /*0190*/ 	.word	0x00000098
        /*0194*/ 	.short	0x0100
        /*0196*/ 	.byte	0x08
	.zero		1


	//   ....[8]....
        /*0198*/ 	.word	0x00000690
        /*019c*/ 	.word	0x000000ff
        /*01a0*/ 	.word	0x00000020
        /*01a4*/ 	.short	0x0100
        /*01a6*/ 	.byte	0x08
	.zero		1


	//   ....[9]....
        /*01a8*/ 	.word	0x000006a0
        /*01ac*/ 	.word	0x000000ff
        /*01b0*/ 	.word	0x000000a0
        /*01b4*/ 	.short	0x0100
        /*01b6*/ 	.byte	0x08
	.zero		1


	//   ....[10]....
        /*01b8*/ 	.word	0x000006b0
        /*01bc*/ 	.word	0x000000ff
        /*01c0*/ 	.word	0x00000028
        /*01c4*/ 	.short	0x0100
        /*01c6*/ 	.byte	0x08
	.zero		1


	//   ....[11]....
        /*01c8*/ 	.word	0x000006c0
        /*01cc*/ 	.word	0x000000ff
        /*01d0*/ 	.word	0x000000a8
        /*01d4*/ 	.short	0x0100
        /*01d6*/ 	.byte	0x08
	.zero		1


	//   ....[12]....
        /*01d8*/ 	.word	0x000006d0
        /*01dc*/ 	.word	0x000000ff
        /*01e0*/ 	.word	0x00000030
        /*01e4*/ 	.short	0x0100
        /*01e6*/ 	.byte	0x08
	.zero		1


	//   ....[13]....
        /*01e8*/ 	.word	0x000006e0
        /*01ec*/ 	.word	0x000000ff
        /*01f0*/ 	.word	0x000000b0
        /*01f4*/ 	.short	0x0100
        /*01f6*/ 	.byte	0x08
	.zero		1


	//   ....[14]....
        /*01f8*/ 	.word	0x000006f0
        /*01fc*/ 	.word	0x000000ff
        /*0200*/ 	.word	0x00000038
        /*0204*/ 	.short	0x0100
        /*0206*/ 	.byte	0x08
	.zero		1


	//   ....[15]....
        /*0208*/ 	.word	0x00000700
        /*020c*/ 	.word	0x000000ff
        /*0210*/ 	.word	0x000000b8
        /*0214*/ 	.short	0x0100
        /*0216*/ 	.byte	0x08
	.zero		1


	//   ....[16]....
        /*0218*/ 	.word	0x00000710
        /*021c*/ 	.word	0x000000ff
        /*0220*/ 	.word	0x00000040
        /*0224*/ 	.short	0x0100
        /*0226*/ 	.byte	0x08
	.zero		1


	//   ....[17]....
        /*0228*/ 	.word	0x00000720
        /*022c*/ 	.word	0x000000ff
        /*0230*/ 	.word	0x000000c0
        /*0234*/ 	.short	0x0100
        /*0236*/ 	.byte	0x08
	.zero		1


	//   ....[18]....
        /*0238*/ 	.word	0x00000730
        /*023c*/ 	.word	0x000000ff
        /*0240*/ 	.word	0x00000048
        /*0244*/ 	.short	0x0100
        /*0246*/ 	.byte	0x08
	.zero		1


	//   ....[19]....
        /*0248*/ 	.word	0x00000740
        /*024c*/ 	.word	0x000000ff
        /*0250*/ 	.word	0x000000c8
        /*0254*/ 	.short	0x0100
        /*0256*/ 	.byte	0x08
	.zero		1


	//   ....[20]....
        /*0258*/ 	.word	0x00000750
        /*025c*/ 	.word	0x000000ff
        /*0260*/ 	.word	0x00000050
        /*0264*/ 	.short	0x0100
        /*0266*/ 	.byte	0x08
	.zero		1


	//   ....[21]....
        /*0268*/ 	.word	0x00000760
        /*026c*/ 	.word	0x000000ff
        /*0270*/ 	.word	0x000000d0
        /*0274*/ 	.short	0x0100
        /*0276*/ 	.byte	0x08
	.zero		1


	//   ....[22]....
        /*0278*/ 	.word	0x00000770
        /*027c*/ 	.word	0x000000ff
        /*0280*/ 	.word	0x00000058
        /*0284*/ 	.short	0x0100
        /*0286*/ 	.byte	0x08
	.zero		1


	//   ....[23]....
        /*0288*/ 	.word	0x00000780
        /*028c*/ 	.word	0x000000ff
        /*0290*/ 	.word	0x000000d8
        /*0294*/ 	.short	0x0100
        /*0296*/ 	.byte	0x08
	.zero		1


	//   ....[24]....
        /*0298*/ 	.word	0x00000790
        /*029c*/ 	.word	0x000000ff
        /*02a0*/ 	.word	0x00000060
        /*02a4*/ 	.short	0x0100
        /*02a6*/ 	.byte	0x08
	.zero		1


	//   ....[25]....
        /*02a8*/ 	.word	0x000007a0
        /*02ac*/ 	.word	0x000000ff
        /*02b0*/ 	.word	0x000000e0
        /*02b4*/ 	.short	0x0100
        /*02b6*/ 	.byte	0x08
	.zero		1


	//   ....[26]....
        /*02b8*/ 	.word	0x000007b0
        /*02bc*/ 	.word	0x000000ff
        /*02c0*/ 	.word	0x00000068
        /*02c4*/ 	.short	0x0100
        /*02c6*/ 	.byte	0x08
	.zero		1


	//   ....[27]....
        /*02c8*/ 	.word	0x000007c0
        /*02cc*/ 	.word	0x000000ff
        /*02d0*/ 	.word	0x000000e8
        /*02d4*/ 	.short	0x0100
        /*02d6*/ 	.byte	0x08
	.zero		1


	//   ....[28]....
        /*02d8*/ 	.word	0x000007d0
        /*02dc*/ 	.word	0x000000ff
        /*02e0*/ 	.word	0x00000070
        /*02e4*/ 	.short	0x0100
        /*02e6*/ 	.byte	0x08
	.zero		1


	//   ....[29]....
        /*02e8*/ 	.word	0x000007e0
        /*02ec*/ 	.word	0x000000ff
        /*02f0*/ 	.word	0x000000f0
        /*02f4*/ 	.short	0x0100
        /*02f6*/ 	.byte	0x08
	.zero		1


	//   ....[30]....
        /*02f8*/ 	.word	0x000007f0
        /*02fc*/ 	.word	0x000000ff
        /*0300*/ 	.word	0x00000078
        /*0304*/ 	.short	0x0100
        /*0306*/ 	.byte	0x08
	.zero		1


	//   ....[31]....
        /*0308*/ 	.word	0x00000800
        /*030c*/ 	.word	0x000000ff
        /*0310*/ 	.word	0x000000f8
        /*0314*/ 	.short	0x0100
        /*0316*/ 	.byte	0x08
	.zero		1


	//   ....[32]....
        /*0318*/ 	.word	0x00000930
        /*031c*/ 	.word	0x000000ff
        /*0320*/ 	.word	0x00000100
        /*0324*/ 	.short	0x0100
        /*0326*/ 	.byte	0x09
	.zero		1


	//   ....[33]....
        /*0328*/ 	.word	0x00000940
        /*032c*/ 	.word	0x000000ff
        /*0330*/ 	.word	0x00000120
        /*0334*/ 	.short	0x0100
        /*0336*/ 	.byte	0x09
	.zero		1


	//   ....[34]....
        /*0338*/ 	.word	0x00000950
        /*033c*/ 	.word	0x000000ff
        /*0340*/ 	.word	0x00000108
        /*0344*/ 	.short	0x0100
        /*0346*/ 	.byte	0x09
	.zero		1


	//   ....[35]....
        /*0348*/ 	.word	0x00000960
        /*034c*/ 	.word	0x000000ff
        /*0350*/ 	.word	0x00000128
        /*0354*/ 	.short	0x0100
        /*0356*/ 	.byte	0x09
	.zero		1


	//   ....[36]....
        /*0358*/ 	.word	0x00000970
        /*035c*/ 	.word	0x000000ff
        /*0360*/ 	.word	0x00000110
        /*0364*/ 	.short	0x0100
        /*0366*/ 	.byte	0x09
	.zero		1


	//   ....[37]....
        /*0368*/ 	.word	0x00000980
        /*036c*/ 	.word	0x000000ff
        /*0370*/ 	.word	0x00000130
        /*0374*/ 	.short	0x0100
        /*0376*/ 	.byte	0x09
	.zero		1


	//   ....[38]....
        /*0378*/ 	.word	0x00000990
        /*037c*/ 	.word	0x000000ff
        /*0380*/ 	.word	0x00000118
        /*0384*/ 	.short	0x0100
        /*0386*/ 	.byte	0x09
	.zero		1


	//   ....[39]....
        /*0388*/ 	.word	0x000009a0
        /*038c*/ 	.word	0x000000ff
        /*0390*/ 	.word	0x00000138
        /*0394*/ 	.short	0x0100
        /*0396*/ 	.byte	0x09
	.zero		1


	//   ....[40]....
        /*0398*/ 	.word	0x00000a80
        /*039c*/ 	.word	0x000000ff
        /*03a0*/ 	.word	0x00000140
        /*03a4*/ 	.short	0x0100
        /*03a6*/ 	.byte	0x08
	.zero		1


	//   ....[41]....
        /*03a8*/ 	.word	0x00000a90
        /*03ac*/ 	.word	0x000000ff
        /*03b0*/ 	.word	0x00000148
        /*03b4*/ 	.short	0x0100
        /*03b6*/ 	.byte	0x08
	.zero		1


	//   ....[42]....
        /*03b8*/ 	.word	0x00000bc0
        /*03bc*/ 	.word	0x000000ff
        /*03c0*/ 	.word	0x00000150
        /*03c4*/ 	.short	0x0100
        /*03c6*/ 	.byte	0x08
	.zero		1


	//   ....[43]....
        /*03c8*/ 	.word	0x00000bd0
        /*03cc*/ 	.word	0x000000ff
        /*03d0*/ 	.word	0x00000160
        /*03d4*/ 	.short	0x0100
        /*03d6*/ 	.byte	0x08
	.zero		1


	//   ....[44]....
        /*03d8*/ 	.word	0x00000be0
        /*03dc*/ 	.word	0x000000ff
        /*03e0*/ 	.word	0x00000158
        /*03e4*/ 	.short	0x0100
        /*03e6*/ 	.byte	0x08
	.zero		1


	//   ....[45]....
        /*03e8*/ 	.word	0x00000bf0
        /*03ec*/ 	.word	0x000000ff
        /*03f0*/ 	.word	0x00000168
        /*03f4*/ 	.short	0x0100
        /*03f6*/ 	.byte	0x08
	.zero		1


	//   ....[46]....
        /*03f8*/ 	.word	0x00000d10
        /*03fc*/ 	.word	0x000000ff
        /*0400*/ 	.word	0x00000170
        /*0404*/ 	.short	0x0100
        /*0406*/ 	.byte	0x09
	.zero		1


	//   ....[47]....
        /*0408*/ 	.word	0x00000d20
        /*040c*/ 	.word	0x000000ff
        /*0410*/ 	.word	0x00000190
        /*0414*/ 	.short	0x0100
        /*0416*/ 	.byte	0x09
	.zero		1


	//   ....[48]....
        /*0418*/ 	.word	0x00000d30
        /*041c*/ 	.word	0x000000ff
        /*0420*/ 	.word	0x00000178
        /*0424*/ 	.short	0x0100
        /*0426*/ 	.byte	0x09
	.zero		1


	//   ....[49]....
        /*0428*/ 	.word	0x00000d40
        /*042c*/ 	.word	0x000000ff
        /*0430*/ 	.word	0x00000198
        /*0434*/ 	.short	0x0100
        /*0436*/ 	.byte	0x09
	.zero		1


	//   ....[50]....
        /*0438*/ 	.word	0x00000d50
        /*043c*/ 	.word	0x000000ff
        /*0440*/ 	.word	0x00000180
        /*0444*/ 	.short	0x0100
        /*0446*/ 	.byte	0x09
	.zero		1


	//   ....[51]....
        /*0448*/ 	.word	0x00000d60
        /*044c*/ 	.word	0x000000ff
        /*0450*/ 	.word	0x000001a0
        /*0454*/ 	.short	0x0100
        /*0456*/ 	.byte	0x09
	.zero		1


	//   ....[52]....
        /*0458*/ 	.word	0x00000d70
        /*045c*/ 	.word	0x000000ff
        /*0460*/ 	.word	0x00000188
        /*0464*/ 	.short	0x0100
        /*0466*/ 	.byte	0x09
	.zero		1


	//   ....[53]....
        /*0468*/ 	.word	0x00000d80
        /*046c*/ 	.word	0x000000ff
        /*0470*/ 	.word	0x000001a8
        /*0474*/ 	.short	0x0100
        /*0476*/ 	.byte	0x09
	.zero		1


	//   ....[54]....
        /*0478*/ 	.word	0x00000e70
        /*047c*/ 	.word	0x000000ff
        /*0480*/ 	.word	0x000001b0
        /*0484*/ 	.short	0x0100
        /*0486*/ 	.byte	0x08
	.zero		1


	//   ....[55]....
        /*0488*/ 	.word	0x00000e80
        /*048c*/ 	.word	0x000000ff
        /*0490*/ 	.word	0x000001c0
        /*0494*/ 	.short	0x0100
        /*0496*/ 	.byte	0x08
	.zero		1


	//   ....[56]....
        /*0498*/ 	.word	0x00000e90
        /*049c*/ 	.word	0x000000ff
        /*04a0*/ 	.word	0x000001b8
        /*04a4*/ 	.short	0x0100
        /*04a6*/ 	.byte	0x08
	.zero		1


	//   ....[57]....
        /*04a8*/ 	.word	0x00000ea0
        /*04ac*/ 	.word	0x000000ff
        /*04b0*/ 	.word	0x000001c8
        /*04b4*/ 	.short	0x0100
        /*04b6*/ 	.byte	0x08
	.zero		1


	//   ....[58]....
        /*04b8*/ 	.word	0x00000f90
        /*04bc*/ 	.word	0x000000ff
        /*04c0*/ 	.word	0x000001d0
        /*04c4*/ 	.short	0x0100
        /*04c6*/ 	.byte	0x07
	.zero		1


	//   ....[59]....
        /*04c8*/ 	.word	0x000019a0
        /*04cc*/ 	.word	0x00000002
        /*04d0*/ 	.word	0x000001c0
        /*04d4*/ 	.short	0x010a
        /*04d6*/ 	.byte	0xff
	.zero		1


	//   ....[60]....
        /*04d8*/ 	.word	0x000019d0
        /*04dc*/ 	.word	0x00000002
        /*04e0*/ 	.word	0x000001b0
        /*04e4*/ 	.short	0x0101
        /*04e6*/ 	.byte	0xff
	.zero		1


	//   ....[61]....
        /*04e8*/ 	.word	0x00001aa0
        /*04ec*/ 	.word	0x000000ff
        /*04f0*/ 	.word	0x00000080
        /*04f4*/ 	.short	0x010a
        /*04f6*/ 	.byte	0x08
	.zero		1


	//   ....[62]....
        /*04f8*/ 	.word	0x00001ba0
        /*04fc*/ 	.word	0x000000ff
        /*0500*/ 	.word	0x00000080
        /*0504*/ 	.short	0x010a
        /*0506*/ 	.byte	0x21
	.zero		1


	//   ....[63]....
        /*0508*/ 	.word	0x00001d50
        /*050c*/ 	.word	0x000000ff
        /*0510*/ 	.word	0x00000080
        /*0514*/ 	.short	0x010a
        /*0516*/ 	.byte	0x08
	.zero		1


	//   ....[64]....
        /*0518*/ 	.word	0x00001e50
        /*051c*/ 	.word	0x000000ff
        /*0520*/ 	.word	0x00000148
        /*0524*/ 	.short	0x0101
        /*0526*/ 	.byte	0x06
	.zero		1


	//   ....[65]....
        /*0528*/ 	.word	0x00001e70
        /*052c*/ 	.word	0x000000ff
        /*0530*/ 	.word	0x00000080
        /*0534*/ 	.short	0x010a
        /*0536*/ 	.byte	0x08
	.zero		1


	//   ....[66]....
        /*0538*/ 	.word	0x00001ef0
        /*053c*/ 	.word	0x000000ff
        /*0540*/ 	.word	0x00000080
        /*0544*/ 	.short	0x010a
        /*0546*/ 	.byte	0x11
	.zero		1


	//   ....[67]....
        /*0548*/ 	.word	0x00002080
        /*054c*/ 	.word	0x000000ff
        /*0550*/ 	.word	0x00000080
        /*0554*/ 	.short	0x010a
        /*0556*/ 	.byte	0x08
	.zero		1


	//   ....[68]....
        /*0558*/ 	.word	0x000021d0
        /*055c*/ 	.word	0x00000002
        /*0560*/ 	.word	0x00000150
        /*0564*/ 	.short	0x010a
        /*0566*/ 	.byte	0xff
	.zero		1


	//   ....[69]....
        /*0568*/ 	.word	0x00002290
        /*056c*/ 	.word	0x00000002
        /*0570*/ 	.word	0x00000000
        /*0574*/ 	.short	0x0101
        /*0576*/ 	.byte	0xff
	.zero		1


	//   ....[70]....
        /*0578*/ 	.word	0x000027f0
        /*057c*/ 	.word	0x000000ff
        /*0580*/ 	.word	0x00000000
        /*0584*/ 	.short	0x010a
        /*0586*/ 	.byte	0x04
	.zero		1


	//   ....[71]....
        /*0588*/ 	.word	0x00002880
        /*058c*/ 	.word	0x000000ff
        /*0590*/ 	.word	0x00000000
        /*0594*/ 	.short	0x010a
        /*0596*/ 	.byte	0x04
	.zero		1


	//   ....[72]....
        /*0598*/ 	.word	0x00002910
        /*059c*/ 	.word	0x000000ff
        /*05a0*/ 	.word	0x00000000
        /*05a4*/ 	.short	0x010a
        /*05a6*/ 	.byte	0x04
	.zero		1


	//   ....[73]....
        /*05a8*/ 	.word	0x000029a0
        /*05ac*/ 	.word	0x000000ff
        /*05b0*/ 	.word	0x00000000
        /*05b4*/ 	.short	0x010a
        /*05b6*/ 	.byte	0x04
	.zero		1


	//   ....[74]....
        /*05b8*/ 	.word	0x00002a30
        /*05bc*/ 	.word	0x000000ff
        /*05c0*/ 	.word	0x00000000
        /*05c4*/ 	.short	0x010a
        /*05c6*/ 	.byte	0x04
	.zero		1


	//   ....[75]....
        /*05c8*/ 	.word	0x00002ac0
        /*05cc*/ 	.word	0x000000ff
        /*05d0*/ 	.word	0x00000000
        /*05d4*/ 	.short	0x010a
        /*05d6*/ 	.byte	0x04
	.zero		1


	//   ....[76]....
        /*05d8*/ 	.word	0x00002b50
        /*05dc*/ 	.word	0x000000ff
        /*05e0*/ 	.word	0x00000000
        /*05e4*/ 	.short	0x010a
        /*05e6*/ 	.byte	0x04
	.zero		1


	//   ....[77]....
        /*05e8*/ 	.word	0x00002be0
        /*05ec*/ 	.word	0x000000ff
        /*05f0*/ 	.word	0x00000000
        /*05f4*/ 	.short	0x010a
        /*05f6*/ 	.byte	0x04
	.zero		1


	//   ....[78]....
        /*05f8*/ 	.word	0x00002c70
        /*05fc*/ 	.word	0x000000ff
        /*0600*/ 	.word	0x00000000
        /*0604*/ 	.short	0x010a
        /*0606*/ 	.byte	0x04
	.zero		1


	//   ....[79]....
        /*0608*/ 	.word	0x00002d00
        /*060c*/ 	.word	0x000000ff
        /*0610*/ 	.word	0x00000000
        /*0614*/ 	.short	0x010a
        /*0616*/ 	.byte	0x04
	.zero		1


	//   ....[80]....
        /*0618*/ 	.word	0x00002d90
        /*061c*/ 	.word	0x000000ff
        /*0620*/ 	.word	0x00000000
        /*0624*/ 	.short	0x010a
        /*0626*/ 	.byte	0x04
	.zero		1


	//   ....[81]....
        /*0628*/ 	.word	0x00002e20
        /*062c*/ 	.word	0x000000ff
        /*0630*/ 	.word	0x00000000
        /*0634*/ 	.short	0x010a
        /*0636*/ 	.byte	0x04
	.zero		1


	//   ....[82]....
        /*0638*/ 	.word	0x00002eb0
        /*063c*/ 	.word	0x000000ff
        /*0640*/ 	.word	0x00000000
        /*0644*/ 	.short	0x010a
        /*0646*/ 	.byte	0x04
	.zero		1


	//   ....[83]....
        /*0648*/ 	.word	0x00002f40
        /*064c*/ 	.word	0x000000ff
        /*0650*/ 	.word	0x00000000
        /*0654*/ 	.short	0x010a
        /*0656*/ 	.byte	0x04
	.zero		1


	//   ....[84]....
        /*0658*/ 	.word	0x00002fd0
        /*065c*/ 	.word	0x000000ff
        /*0660*/ 	.word	0x00000000
        /*0664*/ 	.short	0x010a
        /*0666*/ 	.byte	0x04
	.zero		1


	//   ....[85]....
        /*0668*/ 	.word	0x00003070
        /*066c*/ 	.word	0x00000000
        /*0670*/ 	.word	0x00000000
        /*0674*/ 	.short	0x010a
        /*0676*/ 	.byte	0xff
	.zero		1


	//   ....[86]....
        /*0678*/ 	.word	0x000031a0
        /*067c*/ 	.word	0x00000000
        /*0680*/ 	.word	0x000001b0
        /*0684*/ 	.short	0x010a
        /*0686*/ 	.byte	0xff
	.zero		1


	//   ....[87]....
        /*0688*/ 	.word	0x00003210
        /*068c*/ 	.word	0x00000000
        /*0690*/ 	.word	0x00000000
        /*0694*/ 	.short	0x0101
        /*0696*/ 	.byte	0xff
	.zero		1


	//   ....[88]....
        /*0698*/ 	.word	0x00003230
        /*069c*/ 	.word	0x000000ff
        /*06a0*/ 	.word	0x00000160
        /*06a4*/ 	.short	0x010a
        /*06a6*/ 	.byte	0x05
	.zero		1


	//   ....[89]....
        /*06a8*/ 	.word	0x00003350
        /*06ac*/ 	.word	0x00000000
        /*06b0*/ 	.word	0x00000150
        /*06b4*/ 	.short	0x010a
        /*06b6*/ 	.byte	0xff
	.zero		1


	//   ....[90]....
        /*06b8*/ 	.word	0x00003450
        /*06bc*/ 	.word	0x00000000
        /*06c0*/ 	.word	0x00000000
        /*06c4*/ 	.short	0x0101
        /*06c6*/ 	.byte	0xff
	.zero		1


	//   ....[91]....
        /*06c8*/ 	.word	0x000034e0
        /*06cc*/ 	.word	0x000000ff
        /*06d0*/ 	.word	0x00000160
        /*06d4*/ 	.short	0x0106
        /*06d6*/ 	.byte	0x05
	.zero		1


	//   ....[92]....
        /*06d8*/ 	.word	0x00003500
        /*06dc*/ 	.word	0x000000ff
        /*06e0*/ 	.word	0x00000160
        /*06e4*/ 	.short	0x010a
        /*06e6*/ 	.byte	0x05
	.zero		1


	//   ....[93]....
        /*06e8*/ 	.word	0x00003590
        /*06ec*/ 	.word	0x000000ff
        /*06f0*/ 	.word	0x00000160
        /*06f4*/ 	.short	0x0106
        /*06f6*/ 	.byte	0x04
	.zero		1


	//   ....[94]....
        /*06f8*/ 	.word	0x000035d0
        /*06fc*/ 	.word	0x00000000
        /*0700*/ 	.word	0x00000160
        /*0704*/ 	.short	0x010a
        /*0706*/ 	.byte	0xff
	.zero		1


	//   ....[95]....
        /*0708*/ 	.word	0x00003810
        /*070c*/ 	.word	0x000000ff
        /*0710*/ 	.word	0x00000008
        /*0714*/ 	.short	0x010a
        /*0716*/ 	.byte	0x06
	.zero		1


	//   ....[96]....
        /*0718*/ 	.word	0x00003830
        /*071c*/ 	.word	0x000000ff
        /*0720*/ 	.word	0x00000008
        /*0724*/ 	.short	0x010a
        /*0726*/ 	.byte	0x06
	.zero		1


	//   ....[97]....
        /*0728*/ 	.word	0x000039c0
        /*072c*/ 	.word	0x000000ff
        /*0730*/ 	.word	0x00000008
        /*0734*/ 	.short	0x010a
        /*0736*/ 	.byte	0x06
	.zero		1


	//   ....[98]....
        /*0738*/ 	.word	0x000039e0
        /*073c*/ 	.word	0x000000ff
        /*0740*/ 	.word	0x00000008
        /*0744*/ 	.short	0x010a
        /*0746*/ 	.byte	0x06
	.zero		1


	//   ....[99]....
        /*0748*/ 	.word	0x00003aa0
        /*074c*/ 	.word	0x000000ff
        /*0750*/ 	.word	0x00000000
        /*0754*/ 	.short	0x0101
        /*0756*/ 	.byte	0x07
	.zero		1


	//   ....[100]....
        /*0758*/ 	.word	0x00003da0
        /*075c*/ 	.word	0x00000000
        /*0760*/ 	.word	0x00000150
        /*0764*/ 	.short	0x010a
        /*0766*/ 	.byte	0xff
	.zero		1


	//   ....[101]....
        /*0768*/ 	.word	0x00003e60
        /*076c*/ 	.word	0x00000000
        /*0770*/ 	.word	0x00000000
        /*0774*/ 	.short	0x0101
        /*0776*/ 	.byte	0xff
	.zero		1


	//   ....[102]....
        /*0778*/ 	.word	0x00003f20
        /*077c*/ 	.word	0x000000ff
        /*0780*/ 	.word	0x00000000
        /*0784*/ 	.short	0x010a
        /*0786*/ 	.byte	0x06
	.zero		1


	//   ....[103]....
        /*0788*/ 	.word	0x00003f30
        /*078c*/ 	.word	0x000000ff
        /*0790*/ 	.word	0x00000190
        /*0794*/ 	.short	0x010a
        /*0796*/ 	.byte	0x0a
	.zero		1


	//   ....[104]....
        /*0798*/ 	.word	0x00003fe0
        /*079c*/ 	.word	0x000000ff
        /*07a0*/ 	.word	0x00000000
        /*07a4*/ 	.short	0x010a
        /*07a6*/ 	.byte	0x09
	.zero		1


	//   ....[105]....
        /*07a8*/ 	.word	0x00004120
        /*07ac*/ 	.word	0x000000ff
        /*07b0*/ 	.word	0x00000000
        /*07b4*/ 	.short	0x010a
        /*07b6*/ 	.byte	0x06
	.zero		1


	//   ....[106]....
        /*07b8*/ 	.word	0x00004370
        /*07bc*/ 	.word	0x000000ff
        /*07c0*/ 	.word	0x00000000
        /*07c4*/ 	.short	0x010a
        /*07c6*/ 	.byte	0x07
	.zero		1


	//   ....[107]....
        /*07c8*/ 	.word	0x00004400
        /*07cc*/ 	.word	0x000000ff
        /*07d0*/ 	.word	0x00000000
        /*07d4*/ 	.short	0x010a
        /*07d6*/ 	.byte	0x07
	.zero		1


	//   ....[108]....
        /*07d8*/ 	.word	0x00004490
        /*07dc*/ 	.word	0x000000ff
        /*07e0*/ 	.word	0x00000000
        /*07e4*/ 	.short	0x010a
        /*07e6*/ 	.byte	0x07
	.zero		1


	//   ....[109]....
        /*07e8*/ 	.word	0x00004530
        /*07ec*/ 	.word	0x00000000
        /*07f0*/ 	.word	0x00000000
        /*07f4*/ 	.short	0x010a
        /*07f6*/ 	.byte	0xff
	.zero		1


	//   ....[110]....
        /*07f8*/ 	.word	0x00004570
        /*07fc*/ 	.word	0x00000000
        /*0800*/ 	.word	0x00000000
        /*0804*/ 	.short	0x010a
        /*0806*/ 	.byte	0xff
	.zero		1


	//   ....[111]....
        /*0808*/ 	.word	0x000045e0
        /*080c*/ 	.word	0x000000ff
        /*0810*/ 	.word	0x00000000
        /*0814*/ 	.short	0x0101
        /*0816*/ 	.byte	0x05
	.zero		1


	//   ....[112]....
        /*0818*/ 	.word	0x00004620
        /*081c*/ 	.word	0x000000ff
        /*0820*/ 	.word	0x000001d0
        /*0824*/ 	.short	0x010a
        /*0826*/ 	.byte	0x08
	.zero		1


	//   ....[113]....
        /*0828*/ 	.word	0x00004670
        /*082c*/ 	.word	0x000000ff
        /*0830*/ 	.word	0x00000000
        /*0834*/ 	.short	0x0101
        /*0836*/ 	.byte	0x05
	.zero		1


	//   ....[114]....
        /*0838*/ 	.word	0x00004ac0
        /*083c*/ 	.word	0x00000000
        /*0840*/ 	.word	0x00000150
        /*0844*/ 	.short	0x010a
        /*0846*/ 	.byte	0xff
	.zero		1


	//   ....[115]....
        /*0848*/ 	.word	0x00004b80
        /*084c*/ 	.word	0x00000000
        /*0850*/ 	.word	0x00000000
        /*0854*/ 	.short	0x0101
        /*0856*/ 	.byte	0xff
	.zero		1


	//   ....[116]....
        /*0858*/ 	.word	0x00004ea0
        /*085c*/ 	.word	0x000000ff
        /*0860*/ 	.word	0x00000148
        /*0864*/ 	.short	0x010a
        /*0866*/ 	.byte	0x07
	.zero		1


	//   ....[117]....
        /*0868*/ 	.word	0x00005090
        /*086c*/ 	.word	0x000000ff
        /*0870*/ 	.word	0x00000120
        /*0874*/ 	.short	0x010a
        /*0876*/ 	.byte	0x07
	.zero		1


	//   ....[118]....
        /*0878*/ 	.word	0x00005200
        /*087c*/ 	.word	0x000000ff
        /*0880*/ 	.word	0x00000100
        /*0884*/ 	.short	0x010b
        /*0886*/ 	.byte	0x07
	.zero		1


	//   ....[119]....
        /*0888*/ 	.word	0x00005210
        /*088c*/ 	.word	0x000000ff
        /*0890*/ 	.word	0x00000000
        /*0894*/ 	.short	0x0101
        /*0896*/ 	.byte	0x08
	.zero		1


	//   ....[120]....
        /*0898*/ 	.word	0x00005220
        /*089c*/ 	.word	0x000000ff
        /*08a0*/ 	.word	0x00000128
        /*08a4*/ 	.short	0x010a
        /*08a6*/ 	.byte	0x07
	.zero		1


	//   ....[121]....
        /*08a8*/ 	.word	0x00005370
        /*08ac*/ 	.word	0x000000ff
        /*08b0*/ 	.word	0x00000108
        /*08b4*/ 	.short	0x010b
        /*08b6*/ 	.byte	0x07
	.zero		1


	//   ....[122]....
        /*08b8*/ 	.word	0x00005380
        /*08bc*/ 	.word	0x000000ff
        /*08c0*/ 	.word	0x00000000
        /*08c4*/ 	.short	0x0101
        /*08c6*/ 	.byte	0x08
	.zero		1


	//   ....[123]....
        /*08c8*/ 	.word	0x00005390
        /*08cc*/ 	.word	0x000000ff
        /*08d0*/ 	.word	0x00000130
        /*08d4*/ 	.short	0x010a
        /*08d6*/ 	.byte	0x07
	.zero		1


	//   ....[124]....
        /*08d8*/ 	.word	0x00005510
        /*08dc*/ 	.word	0x000000ff
        /*08e0*/ 	.word	0x00000110
        /*08e4*/ 	.short	0x010b
        /*08e6*/ 	.byte	0x07
	.zero		1


	//   ....[125]....
        /*08e8*/ 	.word	0x00005550
        /*08ec*/ 	.word	0x000000ff
        /*08f0*/ 	.word	0x00000000
        /*08f4*/ 	.short	0x0101
        /*08f6*/ 	.byte	0x08
	.zero		1


	//   ....[126]....
        /*08f8*/ 	.word	0x00005590
        /*08fc*/ 	.word	0x000000ff
        /*0900*/ 	.word	0x00000138
        /*0904*/ 	.short	0x010a
        /*0906*/ 	.byte	0x07
	.zero		1


	//   ....[127]....
        /*0908*/ 	.word	0x000057d0
        /*090c*/ 	.word	0x000000ff
        /*0910*/ 	.word	0x00000118
        /*0914*/ 	.short	0x010b
        /*0916*/ 	.byte	0x07
	.zero		1


	//   ....[128]....
        /*0918*/ 	.word	0x000057f0
        /*091c*/ 	.word	0x000000ff
        /*0920*/ 	.word	0x00000000
        /*0924*/ 	.short	0x0101
        /*0926*/ 	.byte	0x0d
	.zero		1


	//   ....[129]....
        /*0928*/ 	.word	0x00005820
        /*092c*/ 	.word	0x000000ff
        /*0930*/ 	.word	0x00000120
        /*0934*/ 	.short	0x010a
        /*0936*/ 	.byte	0x07
	.zero		1


	//   ....[130]....
        /*0938*/ 	.word	0x00005840
        /*093c*/ 	.word	0x000000ff
        /*0940*/ 	.word	0x00000128
        /*0944*/ 	.short	0x010a
        /*0946*/ 	.byte	0x07
	.zero		1


	//   ....[131]....
        /*0948*/ 	.word	0x00005860
        /*094c*/ 	.word	0x000000ff
        /*0950*/ 	.word	0x00000130
        /*0954*/ 	.short	0x010a
        /*0956*/ 	.byte	0x07
	.zero		1


	//   ....[132]....
        /*0958*/ 	.word	0x000058a0
        /*095c*/ 	.word	0x00000000
        /*0960*/ 	.word	0x00000138
        /*0964*/ 	.short	0x010a
        /*0966*/ 	.byte	0xff
	.zero		1


	//   ....[133]....
        /*0968*/ 	.word	0x00005bd0
        /*096c*/ 	.word	0x00000000
        /*0970*/ 	.word	0x00000150
        /*0974*/ 	.short	0x010a
        /*0976*/ 	.byte	0xff
	.zero		1


	//   ....[134]....
        /*0978*/ 	.word	0x00005ce0
        /*097c*/ 	.word	0x00000000
        /*0980*/ 	.word	0x00000000
        /*0984*/ 	.short	0x0101
        /*0986*/ 	.byte	0xff
	.zero		1


	//   ....[135]....
        /*0988*/ 	.word	0x00006730
        /*098c*/ 	.word	0x000000ff
        /*0990*/ 	.word	0x00000100
        /*0994*/ 	.short	0x010a
        /*0996*/ 	.byte	0x30
	.zero		1


	//   ....[136]....
        /*0998*/ 	.word	0x00006770
        /*099c*/ 	.word	0x00000070
        /*09a0*/ 	.word	0x00000170
        /*09a4*/ 	.short	0x010a
        /*09a6*/ 	.byte	0xff
	.zero		1


	//   ....[137]....
        /*09a8*/ 	.word	0x00006860
        /*09ac*/ 	.word	0x000000ff
        /*09b0*/ 	.word	0x00000100
        /*09b4*/ 	.short	0x010a
        /*09b6*/ 	.byte	0x30
	.zero		1


	//   ....[138]....
        /*09b8*/ 	.word	0x00006950
        /*09bc*/ 	.word	0x00000070
        /*09c0*/ 	.word	0x00000170
        /*09c4*/ 	.short	0x010a
        /*09c6*/ 	.byte	0xff
	.zero		1


	//   ....[139]....
        /*09c8*/ 	.word	0x00007420
        /*09cc*/ 	.word	0x00000000
        /*09d0*/ 	.word	0x00000000
        /*09d4*/ 	.short	0x0101
        /*09d6*/ 	.byte	0xff
	.zero		1


	//   ....[140]....
        /*09d8*/ 	.word	0x00007430
        /*09dc*/ 	.word	0x00000002
        /*09e0*/ 	.word	0x00000100
        /*09e4*/ 	.short	0x010a
        /*09e6*/ 	.byte	0xff
	.zero		1


	//   ....[141]....
        /*09e8*/ 	.word	0x00007510
        /*09ec*/ 	.word	0x00000002
        /*09f0*/ 	.word	0x00000100
        /*09f4*/ 	.short	0x010a
        /*09f6*/ 	.byte	0xff
	.zero		1


	//   ....[142]....
        /*09f8*/ 	.word	0x00008070
        /*09fc*/ 	.word	0x0000003f
        /*0a00*/ 	.word	0x00000000
        /*0a04*/ 	.short	0x0101
        /*0a06*/ 	.byte	0xff
	.zero		1


	//   ....[143]....
        /*0a08*/ 	.word	0x00008090
        /*0a0c*/ 	.word	0x00000000
        /*0a10*/ 	.word	0x00000100
        /*0a14*/ 	.short	0x010a
        /*0a16*/ 	.byte	0xff
	.zero		1


	//   ....[144]....
        /*0a18*/ 	.word	0x00008160
        /*0a1c*/ 	.word	0x00000000
        /*0a20*/ 	.word	0x00000100
        /*0a24*/ 	.short	0x010a
        /*0a26*/ 	.byte	0xff
	.zero		1


	//   ....[145]....
        /*0a28*/ 	.word	0x00008cc0
        /*0a2c*/ 	.word	0x0000003f
        /*0a30*/ 	.word	0x00000000
        /*0a34*/ 	.short	0x0101
        /*0a36*/ 	.byte	0xff
	.zero		1


	//   ....[146]....
        /*0a38*/ 	.word	0x00008ce0
        /*0a3c*/ 	.word	0x00000000
        /*0a40*/ 	.word	0x00000100
        /*0a44*/ 	.short	0x010a
        /*0a46*/ 	.byte	0xff
	.zero		1


	//   ....[147]....
        /*0a48*/ 	.word	0x00008db0
        /*0a4c*/ 	.word	0x00000000
        /*0a50*/ 	.word	0x00000100
        /*0a54*/ 	.short	0x010a
        /*0a56*/ 	.byte	0xff
	.zero		1


	//   ....[148]....
        /*0a58*/ 	.word	0x00009080
        /*0a5c*/ 	.word	0x00000070
        /*0a60*/ 	.word	0x00000000
        /*0a64*/ 	.short	0x0101
        /*0a66*/ 	.byte	0xff
	.zero		1


	//   ....[149]....
        /*0a68*/ 	.word	0x00009960
        /*0a6c*/ 	.word	0x00000000
        /*0a70*/ 	.word	0x00000000
        /*0a74*/ 	.short	0x0101
        /*0a76*/ 	.byte	0xff
	.zero		1


	//   ....[150]....
        /*0a78*/ 	.word	0x00009bd0
        /*0a7c*/ 	.word	0x000000ff
        /*0a80*/ 	.word	0x00000000
        /*0a84*/ 	.short	0x0101
        /*0a86*/ 	.byte	0x04
	.zero		1


	//   ....[151]....
        /*0a88*/ 	.word	0x00009bf0
        /*0a8c*/ 	.word	0x00000002
        /*0a90*/ 	.word	0x000001c0
        /*0a94*/ 	.short	0x010a
        /*0a96*/ 	.byte	0xff
	.zero		1


	//   ....[152]....
        /*0a98*/ 	.word	0x00009c50
        /*0a9c*/ 	.word	0x00000002
        /*0aa0*/ 	.word	0x00000080
        /*0aa4*/ 	.short	0x010a
        /*0aa6*/ 	.byte	0xff
	.zero		1


	//   ....[153]....
        /*0aa8*/ 	.word	0x00009cb0
        /*0aac*/ 	.word	0x00000002
        /*0ab0*/ 	.word	0x00000080
        /*0ab4*/ 	.short	0x010a
        /*0ab6*/ 	.byte	0xff
	.zero		1


	//   ....[154]....
        /*0ab8*/ 	.word	0x00009d00
        /*0abc*/ 	.word	0x00000002
        /*0ac0*/ 	.word	0x00000150
        /*0ac4*/ 	.short	0x010a
        /*0ac6*/ 	.byte	0xff
	.zero		1


	//   ....[155]....
        /*0ac8*/ 	.word	0x00009d60
        /*0acc*/ 	.word	0x00000000
        /*0ad0*/ 	.word	0x00000000
        /*0ad4*/ 	.short	0x010a
        /*0ad6*/ 	.byte	0xff
	.zero		1


	//   ....[156]....
        /*0ad8*/ 	.word	0x00009dc0
        /*0adc*/ 	.word	0x00000000
        /*0ae0*/ 	.word	0x00000000
        /*0ae4*/ 	.short	0x010a
        /*0ae6*/ 	.byte	0xff
	.zero		1


	//   ....[157]....
        /*0ae8*/ 	.word	0x00009e20
        /*0aec*/ 	.word	0x00000000
        /*0af0*/ 	.word	0x00000000
        /*0af4*/ 	.short	0x010a
        /*0af6*/ 	.byte	0xff
	.zero		1


	//   ....[158]....
        /*0af8*/ 	.word	0x00009e80
        /*0afc*/ 	.word	0x00000000
        /*0b00*/ 	.word	0x00000000
        /*0b04*/ 	.short	0x010a
        /*0b06*/ 	.byte	0xff
	.zero		1


	//   ....[159]....
        /*0b08*/ 	.word	0x00009ee0
        /*0b0c*/ 	.word	0x00000000
        /*0b10*/ 	.word	0x00000000
        /*0b14*/ 	.short	0x010a
        /*0b16*/ 	.byte	0xff
	.zero		1


	//   ....[160]....
        /*0b18*/ 	.word	0x00009f40
        /*0b1c*/ 	.word	0x00000000
        /*0b20*/ 	.word	0x00000000
        /*0b24*/ 	.short	0x010a
        /*0b26*/ 	.byte	0xff
	.zero		1


	//   ....[161]....
        /*0b28*/ 	.word	0x00009fa0
        /*0b2c*/ 	.word	0x00000000
        /*0b30*/ 	.word	0x00000000
        /*0b34*/ 	.short	0x010a
        /*0b36*/ 	.byte	0xff
	.zero		1


	//   ....[162]....
        /*0b38*/ 	.word	0x0000a000
        /*0b3c*/ 	.word	0x00000000
        /*0b40*/ 	.word	0x00000000
        /*0b44*/ 	.short	0x010a
        /*0b46*/ 	.byte	0xff
	.zero		1


	//   ....[163]....
        /*0b48*/ 	.word	0x0000a060
        /*0b4c*/ 	.word	0x00000000
        /*0b50*/ 	.word	0x00000000
        /*0b54*/ 	.short	0x010a
        /*0b56*/ 	.byte	0xff
	.zero		1


	//   ....[164]....
        /*0b58*/ 	.word	0x0000a0c0
        /*0b5c*/ 	.word	0x00000000
        /*0b60*/ 	.word	0x00000000
        /*0b64*/ 	.short	0x010a
        /*0b66*/ 	.byte	0xff
	.zero		1


	//   ....[165]....
        /*0b68*/ 	.word	0x0000a120
        /*0b6c*/ 	.word	0x00000000
        /*0b70*/ 	.word	0x00000000
        /*0b74*/ 	.short	0x010a
        /*0b76*/ 	.byte	0xff
	.zero		1


	//   ....[166]....
        /*0b78*/ 	.word	0x0000a180
        /*0b7c*/ 	.word	0x00000000
        /*0b80*/ 	.word	0x00000000
        /*0b84*/ 	.short	0x010a
        /*0b86*/ 	.byte	0xff
	.zero		1


	//   ....[167]....
        /*0b88*/ 	.word	0x0000a1e0
        /*0b8c*/ 	.word	0x00000000
        /*0b90*/ 	.word	0x00000000
        /*0b94*/ 	.short	0x010a
        /*0b96*/ 	.byte	0xff
	.zero		1


	//   ....[168]....
        /*0b98*/ 	.word	0x0000a240
        /*0b9c*/ 	.word	0x00000000
        /*0ba0*/ 	.word	0x00000000
        /*0ba4*/ 	.short	0x010a
        /*0ba6*/ 	.byte	0xff
	.zero		1


	//   ....[169]....
        /*0ba8*/ 	.word	0x0000a2a0
        /*0bac*/ 	.word	0x00000000
        /*0bb0*/ 	.word	0x00000000
        /*0bb4*/ 	.short	0x010a
        /*0bb6*/ 	.byte	0xff
	.zero		1


	//   ....[170]....
        /*0bb8*/ 	.word	0x0000a2f0
        /*0bbc*/ 	.word	0x00000000
        /*0bc0*/ 	.word	0x000001b0
        /*0bc4*/ 	.short	0x010a
        /*0bc6*/ 	.byte	0xff
	.zero		1


	//   ....[171]....
        /*0bc8*/ 	.word	0x0000a350
        /*0bcc*/ 	.word	0x00000000
        /*0bd0*/ 	.word	0x00000160
        /*0bd4*/ 	.short	0x010a
        /*0bd6*/ 	.byte	0xff
	.zero		1


	//   ....[172]....
        /*0bd8*/ 	.word	0x0000a3a0
        /*0bdc*/ 	.word	0x00000000
        /*0be0*/ 	.word	0x00000150
        /*0be4*/ 	.short	0x010a
        /*0be6*/ 	.byte	0xff
	.zero		1


	//   ....[173]....
        /*0be8*/ 	.word	0x0000a400
        /*0bec*/ 	.word	0x00000000
        /*0bf0*/ 	.word	0x00000160
        /*0bf4*/ 	.short	0x010a
        /*0bf6*/ 	.byte	0xff
	.zero		1


	//   ....[174]....
        /*0bf8*/ 	.word	0x0000a460
        /*0bfc*/ 	.word	0x00000004
        /*0c00*/ 	.word	0x00000008
        /*0c04*/ 	.short	0x010a
        /*0c06*/ 	.byte	0xff
	.zero		1


	//   ....[175]....
        /*0c08*/ 	.word	0x0000a540
        /*0c0c*/ 	.word	0x00000002
        /*0c10*/ 	.word	0x00000008
        /*0c14*/ 	.short	0x010a
        /*0c16*/ 	.byte	0xff
	.zero		1


	//   ....[176]....
        /*0c18*/ 	.word	0x0000a590
        /*0c1c*/ 	.word	0x00000000
        /*0c20*/ 	.word	0x00000150
        /*0c24*/ 	.short	0x010a
        /*0c26*/ 	.byte	0xff
	.zero		1


	//   ....[177]....
        /*0c28*/ 	.word	0x0000a5f0
        /*0c2c*/ 	.word	0x00000000
        /*0c30*/ 	.word	0x00000190
        /*0c34*/ 	.short	0x010a
        /*0c36*/ 	.byte	0xff
	.zero		1


	//   ....[178]....
        /*0c38*/ 	.word	0x0000a650
        /*0c3c*/ 	.word	0x00000000
        /*0c40*/ 	.word	0x00000000
        /*0c44*/ 	.short	0x010a
        /*0c46*/ 	.byte	0xff
	.zero		1


	//   ....[179]....
        /*0c48*/ 	.word	0x0000a6b0
        /*0c4c*/ 	.word	0x00000000
        /*0c50*/ 	.word	0x00000000
        /*0c54*/ 	.short	0x010a
        /*0c56*/ 	.byte	0xff
	.zero		1


	//   ....[180]....
        /*0c58*/ 	.word	0x0000a710
        /*0c5c*/ 	.word	0x00000000
        /*0c60*/ 	.word	0x00000000
        /*0c64*/ 	.short	0x010a
        /*0c66*/ 	.byte	0xff
	.zero		1


	//   ....[181]....
        /*0c68*/ 	.word	0x0000a770
        /*0c6c*/ 	.word	0x00000000
        /*0c70*/ 	.word	0x00000000
        /*0c74*/ 	.short	0x010a
        /*0c76*/ 	.byte	0xff
	.zero		1


	//   ....[182]....
        /*0c78*/ 	.word	0x0000a7d0
        /*0c7c*/ 	.word	0x00000000
        /*0c80*/ 	.word	0x000001d0
        /*0c84*/ 	.short	0x010a
        /*0c86*/ 	.byte	0xff
	.zero		1


	//   ....[183]....
        /*0c88*/ 	.word	0x0000a820
        /*0c8c*/ 	.word	0x00000000
        /*0c90*/ 	.word	0x00000150
        /*0c94*/ 	.short	0x010a
        /*0c96*/ 	.byte	0xff
	.zero		1


	//   ....[184]....
        /*0c98*/ 	.word	0x0000a880
        /*0c9c*/ 	.word	0x00000000
        /*0ca0*/ 	.word	0x00000148
        /*0ca4*/ 	.short	0x010a
        /*0ca6*/ 	.byte	0xff
	.zero		1


	//   ....[185]....
        /*0ca8*/ 	.word	0x0000a8e0
        /*0cac*/ 	.word	0x00000000
        /*0cb0*/ 	.word	0x00000120
        /*0cb4*/ 	.short	0x010a
        /*0cb6*/ 	.byte	0xff
	.zero		1


	//   ....[186]....
        /*0cb8*/ 	.word	0x0000a940
        /*0cbc*/ 	.word	0x00000000
        /*0cc0*/ 	.word	0x00000128
        /*0cc4*/ 	.short	0x010a
        /*0cc6*/ 	.byte	0xff
	.zero		1


	//   ....[187]....
        /*0cc8*/ 	.word	0x0000a9a0
        /*0ccc*/ 	.word	0x00000000
        /*0cd0*/ 	.word	0x00000130
        /*0cd4*/ 	.short	0x010a
        /*0cd6*/ 	.byte	0xff
	.zero		1


	//   ....[188]....
        /*0cd8*/ 	.word	0x0000aa00
        /*0cdc*/ 	.word	0x00000000
        /*0ce0*/ 	.word	0x00000138
        /*0ce4*/ 	.short	0x010a
        /*0ce6*/ 	.byte	0xff
	.zero		1


	//   ....[189]....
        /*0ce8*/ 	.word	0x0000aa60
        /*0cec*/ 	.word	0x00000000
        /*0cf0*/ 	.word	0x00000120
        /*0cf4*/ 	.short	0x010a
        /*0cf6*/ 	.byte	0xff
	.zero		1


	//   ....[190]....
        /*0cf8*/ 	.word	0x0000aac0
        /*0cfc*/ 	.word	0x00000000
        /*0d00*/ 	.word	0x00000128
        /*0d04*/ 	.short	0x010a
        /*0d06*/ 	.byte	0xff
	.zero		1


	//   ....[191]....
        /*0d08*/ 	.word	0x0000ab20
        /*0d0c*/ 	.word	0x00000000
        /*0d10*/ 	.word	0x00000130
        /*0d14*/ 	.short	0x010a
        /*0d16*/ 	.byte	0xff
	.zero		1


	//   ....[192]....
        /*0d18*/ 	.word	0x0000ab70
        /*0d1c*/ 	.word	0x00000000
        /*0d20*/ 	.word	0x00000150
        /*0d24*/ 	.short	0x010a
        /*0d26*/ 	.byte	0xff
	.zero		1


	//   ....[193]....
        /*0d28*/ 	.word	0x0000abd0
        /*0d2c*/ 	.word	0x00000002
        /*0d30*/ 	.word	0x00000100
        /*0d34*/ 	.short	0x010a
        /*0d36*/ 	.byte	0xff
	.zero		1


	//   ....[194]....
        /*0d38*/ 	.word	0x0000ac20
        /*0d3c*/ 	.word	0x00000070
        /*0d40*/ 	.word	0x00000170
        /*0d44*/ 	.short	0x010a
        /*0d46*/ 	.byte	0xff
	.zero		1


	//   ....[195]....
        /*0d48*/ 	.word	0x0000ac70
        /*0d4c*/ 	.word	0x00000002
        /*0d50*/ 	.word	0x00000100
        /*0d54*/ 	.short	0x010a
        /*0d56*/ 	.byte	0xff
	.zero		1


	//   ....[196]....
        /*0d58*/ 	.word	0x0000acc0
        /*0d5c*/ 	.word	0x00000000
        /*0d60*/ 	.word	0x00000100
        /*0d64*/ 	.short	0x010a
        /*0d66*/ 	.byte	0xff
	.zero		1


	//   ....[197]....
        /*0d68*/ 	.word	0x0000ad10
        /*0d6c*/ 	.word	0x00000000
        /*0d70*/ 	.word	0x00000100
        /*0d74*/ 	.short	0x010a
        /*0d76*/ 	.byte	0xff
	.zero		1


	//----- nvinfo : EIATTR_NUM_MBARRIERS
	.align		4
.L_47:
        /*0d78*/ 	.byte	0x03, 0x38
        /*0d7a*/ 	.short	0x003b


	//----- nvinfo : EIATTR_EXIT_INSTR_OFFSETS
	.align		4
        /*0d7c*/ 	.byte	0x04, 0x1c
        /*0d7e*/ 	.short	(.L_49 - .L_48)


	//   ....[0]....
.L_48:
        /*0d80*/ 	.word	0x000030a0


	//   ....[1]....
        /*0d84*/ 	.word	0x000035a0


	//   ....[2]....
        /*0d88*/ 	.word	0x00003600


	//   ....[3]....
        /*0d8c*/ 	.word	0x000048a0


	//   ....[4]....
        /*0d90*/ 	.word	0x000058d0


	//   ....[5]....
        /*0d94*/ 	.word	0x00005910


	//   ....[6]....
        /*0d98*/ 	.word	0x00009ac0


	//   ....[7]....
        /*0d9c*/ 	.word	0x00009b40


	//   ....[8]....
        /*0da0*/ 	.word	0x00009b70


	//   ....[9]....
        /*0da4*/ 	.word	0x00009be0


	//----- nvinfo : EIATTR_MAX_THREADS
	.align		4
.L_49:
        /*0da8*/ 	.byte	0x04, 0x05
        /*0daa*/ 	.short	(.L_51 - .L_50)
.L_50:
        /*0dac*/ 	.word	0x00000100
        /*0db0*/ 	.word	0x00000001
        /*0db4*/ 	.word	0x00000001


	//----- nvinfo : EIATTR_CRS_STACK_SIZE
	.align		4
.L_51:
        /*0db8*/ 	.byte	0x04, 0x1e
        /*0dba*/ 	.short	(.L_53 - .L_52)
.L_52:
        /*0dbc*/ 	.word	0x00000000


	//----- nvinfo : EIATTR_CBANK_PARAM_SIZE
	.align		4
.L_53:
        /*0dc0*/ 	.byte	0x03, 0x19
        /*0dc2*/ 	.short	0x0800


	//----- nvinfo : EIATTR_PARAM_CBANK
	.align		4
        /*0dc4*/ 	.byte	0x04, 0x0a
        /*0dc6*/ 	.short	(.L_55 - .L_54)
	.align		4
.L_54:
        /*0dc8*/ 	.word	index@(.nv.constant0._ZN7cutlass13device_kernelINS_4gemm6kernel13GemmUniversalIN4cute5tupleIJiiiiEEENS1_10collective13CollectiveMmaINS1_35MainloopSm100TmaUmmaWarpSpecializedILi16ELi2ELi4ENS5_IJNS4_1CILi2EEENSA_ILi1EEESC_EEEEENS5_IJNSA_ILi256EEENSA_ILi128EEENSA_ILi32EEEEEENS_6half_tENS5_IJlSC_lEEESJ_SK_NS4_8TiledMMAINS4_8MMA_AtomIJNS4_26SM100_MMA_F16BF16_2x1SM_SSISJ_SJ_fLi256ELi128ELNS4_4UMMA5MajorE0ELSP_0ELNSO_7ScaleInE0ELSQ_0EEEEEENS4_6LayoutINS5_IJSC_SC_SC_EEENS5_IJNSA_ILi0EEESV_SV_EEEEENS5_IJNS4_10UnderscoreESY_SY_EEEEENS4_18SM100_TMA_2SM_LOADENS4_14ComposedLayoutINS4_7SwizzleILi2ELi4ELi3EEENS4_18smem_ptr_flag_bitsILi16EEENST_INS5_IJNSA_ILi8EEESH_EEENS5_IJSH_SC_EEEEEEEvNS4_8identityES11_S1B_vS1C_EENS_8epilogue10collective18CollectiveEpilogueINS1E_23Sm100TmaWarpSpecializedILi4ELi2ELi32ELb1ELb0EEEJNS5_IJSG_SG_SH_EEENS5_IJNST_ISG_SC_EENST_ISH_SC_EEEEESJ_SK_SJ_SK_NS1E_6fusion15FusionCallbacksIS1I_NS1N_17LinearCombinationISJ_fSJ_fLNS_15FloatRoundStyleE2EEES1J_S1M_JEEENS4_5SM1004TMEM4LOAD26SM100_TMEM_LOAD_32dp32b32xENS4_13SM90_TMA_LOADES1B_NS4_39AutoVectorizingCopyWithAssumedAlignmentILi128EEENS4_14SM90_TMA_STOREES1B_S1Z_S1Z_EEEvvEEEEvNT_6ParamsE)
        /*0dcc*/ 	.short	0x0380
        /*0dce*/ 	.short	0x0800


	//----- nvinfo : EIATTR_SW_WAR
	.align		4
.L_55:
        /*0dd0*/ 	.byte	0x04, 0x36
        /*0dd2*/ 	.short	(.L_57 - .L_56)
.L_56:
        /*0dd4*/ 	.word	0x00000008
.L_57:


//--------------------- .nv.callgraph             --------------------------
	.section	.nv.callgraph,"",@"SHT_CUDA_CALLGRAPH"
	.align	4
	.sectionentsize	8
	.align		4
        /*0000*/ 	.word	0x00000000
	.align		4
        /*0004*/ 	.word	0xffffffff
	.align		4
        /*0008*/ 	.word	index@(_ZN7cutlass13device_kernelINS_4gemm6kernel13GemmUniversalIN4cute5tupleIJiiiiEEENS1_10collective13CollectiveMmaINS1_35MainloopSm100TmaUmmaWarpSpecializedILi16ELi2ELi4ENS5_IJNS4_1CILi2EEENSA_ILi1EEESC_EEEEENS5_IJNSA_ILi256EEENSA_ILi128EEENSA_ILi32EEEEEENS_6half_tENS5_IJlSC_lEEESJ_SK_NS4_8TiledMMAINS4_8MMA_AtomIJNS4_26SM100_MMA_F16BF16_2x1SM_SSISJ_SJ_fLi256ELi128ELNS4_4UMMA5MajorE0ELSP_0ELNSO_7ScaleInE0ELSQ_0EEEEEENS4_6LayoutINS5_IJSC_SC_SC_EEENS5_IJNSA_ILi0EEESV_SV_EEEEENS5_IJNS4_10UnderscoreESY_SY_EEEEENS4_18SM100_TMA_2SM_LOADENS4_14ComposedLayoutINS4_7SwizzleILi2ELi4ELi3EEENS4_18smem_ptr_flag_bitsILi16EEENST_INS5_IJNSA_ILi8EEESH_EEENS5_IJSH_SC_EEEEEEEvNS4_8identityES11_S1B_vS1C_EENS_8epilogue10collective18CollectiveEpilogueINS1E_23Sm100TmaWarpSpecializedILi4ELi2ELi32ELb1ELb0EEEJNS5_IJSG_SG_SH_EEENS5_IJNST_ISG_SC_EENST_ISH_SC_EEEEESJ_SK_SJ_SK_NS1E_6fusion15FusionCallbacksIS1I_NS1N_17LinearCombinationISJ_fSJ_fLNS_15FloatRoundStyleE2EEES1J_S1M_JEEENS4_5SM1004TMEM4LOAD26SM100_TMEM_LOAD_32dp32b32xENS4_13SM90_TMA_LOADES1B_NS4_39AutoVectorizingCopyWithAssumedAlignmentILi128EEENS4_14SM90_TMA_STOREES1B_S1Z_S1Z_EEEvvEEEEvNT_6ParamsE)
	.align		4
        /*000c*/ 	.word	index@(__assertfail)
	.align		4
        /*0010*/ 	.word	0x00000000
	.align		4
        /*0014*/ 	.word	0xfffffffe
	.align		4
        /*0018*/ 	.word	0x00000000
	.align		4
        /*001c*/ 	.word	0xfffffffd
	.align		4
        /*0020*/ 	.word	0x00000000
	.align		4
        /*0024*/ 	.word	0xfffffffc


//--------------------- .nv.constant4             --------------------------
	.section	.nv.constant4,"a",@progbits
	.align	8
	.align		8
.nv.constant4:
        /*0000*/ 	.dword	__assertfail
	.align		8
        /*0008*/ 	.dword	__unnamed_1
	.align		8
        /*0010*/ 	.dword	__unnamed_2
	.align		8
        /*0018*/ 	.dword	_ZN40_INTERNAL_b3abee73_4_k_cu_8f8b8b38_265464cuda3std3__45__cpo5beginE
	.align		8
        /*0020*/ 	.dword	_ZN40_INTERNAL_b3abee73_4_k_cu_8f8b8b38_265464cuda3std3__45__cpo3endE
	.align		8
        /*0028*/ 	.dword	_ZN40_INTERNAL_b3abee73_4_k_cu_8f8b8b38_265464cuda3std3__45__cpo6cbeginE
	.align		8
        /*0030*/ 	.dword	_ZN40_INTERNAL_b3abee73_4_k_cu_8f8b8b38_265464cuda3std3__45__cpo4cendE
	.align		8
        /*0038*/ 	.dword	_ZN40_INTERNAL_b3abee73_4_k_cu_8f8b8b38_265464cuda3std3__442_GLOBAL__N__b3abee73_4_k_cu_8f8b8b38_265466ignoreE
	.align		8
        /*0040*/ 	.dword	_ZN40_INTERNAL_b3abee73_4_k_cu_8f8b8b38_265464cuda3std3__419piecewise_constructE
	.align		8
        /*0048*/ 	.dword	_ZN40_INTERNAL_b3abee73_4_k_cu_8f8b8b38_265464cuda3std3__48in_placeE
	.align		8
        /*0050*/ 	.dword	_ZN40_INTERNAL_b3abee73_4_k_cu_8f8b8b38_265464cuda3std6ranges3__45__cpo4swapE
	.align		8
        /*0058*/ 	.dword	_ZN40_INTERNAL_b3abee73_4_k_cu_8f8b8b38_265464cuda3std6ranges3__45__cpo9iter_moveE
	.align		8
        /*0060*/ 	.dword	_ZN40_INTERNAL_b3abee73_4_k_cu_8f8b8b38_265464cute7productE
	.align		8
        /*0068*/ 	.dword	_ZN40_INTERNAL_b3abee73_4_k_cu_8f8b8b38_265464cute1_E
	.align		8
        /*0070*/ 	.dword	$str$25
	.align		8
        /*0078*/ 	.dword	$str$26
	.align		8
        /*0080*/ 	.dword	$str$27
	.align		8
        /*0088*/ 	.dword	$str$28


//--------------------- .text._ZN7cutlass13device_kernelINS_4gemm6kernel13GemmUniversalIN4cute5tupleIJiiiiEEENS1_10collective13CollectiveMmaINS1_35MainloopSm100TmaUmmaWarpSpecializedILi16ELi2ELi4ENS5_IJNS4_1CILi2EEENSA_ILi1EEESC_EEEEENS5_IJNSA_ILi256EEENSA_ILi128EEENSA_ILi32EEEEEENS_6half_tENS5_IJlSC_lEEESJ_SK_NS4_8TiledMMAINS4_8MMA_AtomIJNS4_26SM100_MMA_F16BF16_2x1SM_SSISJ_SJ_fLi256ELi128ELNS4_4UMMA5MajorE0ELSP_0ELNSO_7ScaleInE0ELSQ_0EEEEEENS4_6LayoutINS5_IJSC_SC_SC_EEENS5_IJNSA_ILi0EEESV_SV_EEEEENS5_IJNS4_10UnderscoreESY_SY_EEEEENS4_18SM100_TMA_2SM_LOADENS4_14ComposedLayoutINS4_7SwizzleILi2ELi4ELi3EEENS4_18smem_ptr_flag_bitsILi16EEENST_INS5_IJNSA_ILi8EEESH_EEENS5_IJSH_SC_EEEEEEEvNS4_8identityES11_S1B_vS1C_EENS_8epilogue10collective18CollectiveEpilogueINS1E_23Sm100TmaWarpSpecializedILi4ELi2ELi32ELb1ELb0EEEJNS5_IJSG_SG_SH_EEENS5_IJNST_ISG_SC_EENST_ISH_SC_EEEEESJ_SK_SJ_SK_NS1E_6fusion15FusionCallbacksIS1I_NS1N_17LinearCombinationISJ_fSJ_fLNS_15FloatRoundStyleE2EEES1J_S1M_JEEENS4_5SM1004TMEM4LOAD26SM100_TMEM_LOAD_32dp32b32xENS4_13SM90_TMA_LOADES1B_NS4_39AutoVectorizingCopyWithAssumedAlignmentILi128EEENS4_14SM90_TMA_STOREES1B_S1Z_S1Z_EEEvvEEEEvNT_6ParamsE --------------------------
	.section	.text._ZN7cutlass13device_kernelINS_4gemm6kernel13GemmUniversalIN4cute5tupleIJiiiiEEENS1_10collective13CollectiveMmaINS1_35MainloopSm100TmaUmmaWarpSpecializedILi16ELi2ELi4ENS5_IJNS4_1CILi2EEENSA_ILi1EEESC_EEEEENS5_IJNSA_ILi256EEENSA_ILi128EEENSA_ILi32EEEEEENS_6half_tENS5_IJlSC_lEEESJ_SK_NS4_8TiledMMAINS4_8MMA_AtomIJNS4_26SM100_MMA_F16BF16_2x1SM_SSISJ_SJ_fLi256ELi128ELNS4_4UMMA5MajorE0ELSP_0ELNSO_7ScaleInE0ELSQ_0EEEEEENS4_6LayoutINS5_IJSC_SC_SC_EEENS5_IJNSA_ILi0EEESV_SV_EEEEENS5_IJNS4_10UnderscoreESY_SY_EEEEENS4_18SM100_TMA_2SM_LOADENS4_14ComposedLayoutINS4_7SwizzleILi2ELi4ELi3EEENS4_18smem_ptr_flag_bitsILi16EEENST_INS5_IJNSA_ILi8EEESH_EEENS5_IJSH_SC_EEEEEEEvNS4_8identityES11_S1B_vS1C_EENS_8epilogue10collective18CollectiveEpilogueINS1E_23Sm100TmaWarpSpecializedILi4ELi2ELi32ELb1ELb0EEEJNS5_IJSG_SG_SH_EEENS5_IJNST_ISG_SC_EENST_ISH_SC_EEEEESJ_SK_SJ_SK_NS1E_6fusion15FusionCallbacksIS1I_NS1N_17LinearCombinationISJ_fSJ_fLNS_15FloatRoundStyleE2EEES1J_S1M_JEEENS4_5SM1004TMEM4LOAD26SM100_TMEM_LOAD_32dp32b32xENS4_13SM90_TMA_LOADES1B_NS4_39AutoVectorizingCopyWithAssumedAlignmentILi128EEENS4_14SM90_TMA_STOREES1B_S1Z_S1Z_EEEvvEEEEvNT_6ParamsE,"ax",@progbits
	.align	128
.text._ZN7cutlass13device_kernelINS_4gemm6kernel13GemmUniversalIN4cute5tupleIJiiiiEEENS1_10collective13CollectiveMmaINS1_35MainloopSm100TmaUmmaWarpSpecializedILi16ELi2ELi4ENS5_IJNS4_1CILi2EEENSA_ILi1EEESC_EEEEENS5_IJNSA_ILi256EEENSA_ILi128EEENSA_ILi32EEEEEENS_6half_tENS5_IJlSC_lEEESJ_SK_NS4_8TiledMMAINS4_8MMA_AtomIJNS4_26SM100_MMA_F16BF16_2x1SM_SSISJ_SJ_fLi256ELi128ELNS4_4UMMA5MajorE0ELSP_0ELNSO_7ScaleInE0ELSQ_0EEEEEENS4_6LayoutINS5_IJSC_SC_SC_EEENS5_IJNSA_ILi0EEESV_SV_EEEEENS5_IJNS4_10UnderscoreESY_SY_EEEEENS4_18SM100_TMA_2SM_LOADENS4_14ComposedLayoutINS4_7SwizzleILi2ELi4ELi3EEENS4_18smem_ptr_flag_bitsILi16EEENST_INS5_IJNSA_ILi8EEESH_EEENS5_IJSH_SC_EEEEEEEvNS4_8identityES11_S1B_vS1C_EENS_8epilogue10collective18CollectiveEpilogueINS1E_23Sm100TmaWarpSpecializedILi4ELi2ELi32ELb1ELb0EEEJNS5_IJSG_SG_SH_EEENS5_IJNST_ISG_SC_EENST_ISH_SC_EEEEESJ_SK_SJ_SK_NS1E_6fusion15FusionCallbacksIS1I_NS1N_17LinearCombinationISJ_fSJ_fLNS_15FloatRoundStyleE2EEES1J_S1M_JEEENS4_5SM1004TMEM4LOAD26SM100_TMEM_LOAD_32dp32b32xENS4_13SM90_TMA_LOADES1B_NS4_39AutoVectorizingCopyWithAssumedAlignmentILi128EEENS4_14SM90_TMA_STOREES1B_S1Z_S1Z_EEEvvEEEEvNT_6ParamsE:
        .type           _ZN7cutlass13device_kernelINS_4gemm6kernel13GemmUniversalIN4cute5tupleIJiiiiEEENS1_10collective13CollectiveMmaINS1_35MainloopSm100TmaUmmaWarpSpecializedILi16ELi2ELi4ENS5_IJNS4_1CILi2EEENSA_ILi1EEESC_EEEEENS5_IJNSA_ILi256EEENSA_ILi128EEENSA_ILi32EEEEEENS_6half_tENS5_IJlSC_lEEESJ_SK_NS4_8TiledMMAINS4_8MMA_AtomIJNS4_26SM100_MMA_F16BF16_2x1SM_SSISJ_SJ_fLi256ELi128ELNS4_4UMMA5MajorE0ELSP_0ELNSO_7ScaleInE0ELSQ_0EEEEEENS4_6LayoutINS5_IJSC_SC_SC_EEENS5_IJNSA_ILi0EEESV_SV_EEEEENS5_IJNS4_10UnderscoreESY_SY_EEEEENS4_18SM100_TMA_2SM_LOADENS4_14ComposedLayoutINS4_7SwizzleILi2ELi4ELi3EEENS4_18smem_ptr_flag_bitsILi16EEENST_INS5_IJNSA_ILi8EEESH_EEENS5_IJSH_SC_EEEEEEEvNS4_8identityES11_S1B_vS1C_EENS_8epilogue10collective18CollectiveEpilogueINS1E_23Sm100TmaWarpSpecializedILi4ELi2ELi32ELb1ELb0EEEJNS5_IJSG_SG_SH_EEENS5_IJNST_ISG_SC_EENST_ISH_SC_EEEEESJ_SK_SJ_SK_NS1E_6fusion15FusionCallbacksIS1I_NS1N_17LinearCombinationISJ_fSJ_fLNS_15FloatRoundStyleE2EEES1J_S1M_JEEENS4_5SM1004TMEM4LOAD26SM100_TMEM_LOAD_32dp32b32xENS4_13SM90_TMA_LOADES1B_NS4_39AutoVectorizingCopyWithAssumedAlignmentILi128EEENS4_14SM90_TMA_STOREES1B_S1Z_S1Z_EEEvvEEEEvNT_6ParamsE,@function
        .size           _ZN7cutlass13device_kernelINS_4gemm6kernel13GemmUniversalIN4cute5tupleIJiiiiEEENS1_10collective13CollectiveMmaINS1_35MainloopSm100TmaUmmaWarpSpecializedILi16ELi2ELi4ENS5_IJNS4_1CILi2EEENSA_ILi1EEESC_EEEEENS5_IJNSA_ILi256EEENSA_ILi128EEENSA_ILi32EEEEEENS_6half_tENS5_IJlSC_lEEESJ_SK_NS4_8TiledMMAINS4_8MMA_AtomIJNS4_26SM100_MMA_F16BF16_2x1SM_SSISJ_SJ_fLi256ELi128ELNS4_4UMMA5MajorE0ELSP_0ELNSO_7ScaleInE0ELSQ_0EEEEEENS4_6LayoutINS5_IJSC_SC_SC_EEENS5_IJNSA_ILi0EEESV_SV_EEEEENS5_IJNS4_10UnderscoreESY_SY_EEEEENS4_18SM100_TMA_2SM_LOADENS4_14ComposedLayoutINS4_7SwizzleILi2ELi4ELi3EEENS4_18smem_ptr_flag_bitsILi16EEENST_INS5_IJNSA_ILi8EEESH_EEENS5_IJSH_SC_EEEEEEEvNS4_8identityES11_S1B_vS1C_EENS_8epilogue10collective18CollectiveEpilogueINS1E_23Sm100TmaWarpSpecializedILi4ELi2ELi32ELb1ELb0EEEJNS5_IJSG_SG_SH_EEENS5_IJNST_ISG_SC_EENST_ISH_SC_EEEEESJ_SK_SJ_SK_NS1E_6fusion15FusionCallbacksIS1I_NS1N_17LinearCombinationISJ_fSJ_fLNS_15FloatRoundStyleE2EEES1J_S1M_JEEENS4_5SM1004TMEM4LOAD26SM100_TMEM_LOAD_32dp32b32xENS4_13SM90_TMA_LOADES1B_NS4_39AutoVectorizingCopyWithAssumedAlignmentILi128EEENS4_14SM90_TMA_STOREES1B_S1Z_S1Z_EEEvvEEEEvNT_6ParamsE,(.L_x_234 - _ZN7cutlass13device_kernelINS_4gemm6kernel13GemmUniversalIN4cute5tupleIJiiiiEEENS1_10collective13CollectiveMmaINS1_35MainloopSm100TmaUmmaWarpSpecializedILi16ELi2ELi4ENS5_IJNS4_1CILi2EEENSA_ILi1EEESC_EEEEENS5_IJNSA_ILi256EEENSA_ILi128EEENSA_ILi32EEEEEENS_6half_tENS5_IJlSC_lEEESJ_SK_NS4_8TiledMMAINS4_8MMA_AtomIJNS4_26SM100_MMA_F16BF16_2x1SM_SSISJ_SJ_fLi256ELi128ELNS4_4UMMA5MajorE0ELSP_0ELNSO_7ScaleInE0ELSQ_0EEEEEENS4_6LayoutINS5_IJSC_SC_SC_EEENS5_IJNSA_ILi0EEESV_SV_EEEEENS5_IJNS4_10UnderscoreESY_SY_EEEEENS4_18SM100_TMA_2SM_LOADENS4_14ComposedLayoutINS4_7SwizzleILi2ELi4ELi3EEENS4_18smem_ptr_flag_bitsILi16EEENST_INS5_IJNSA_ILi8EEESH_EEENS5_IJSH_SC_EEEEEEEvNS4_8identityES11_S1B_vS1C_EENS_8epilogue10collective18CollectiveEpilogueINS1E_23Sm100TmaWarpSpecializedILi4ELi2ELi32ELb1ELb0EEEJNS5_IJSG_SG_SH_EEENS5_IJNST_ISG_SC_EENST_ISH_SC_EEEEESJ_SK_SJ_SK_NS1E_6fusion15FusionCallbacksIS1I_NS1N_17LinearCombinationISJ_fSJ_fLNS_15FloatRoundStyleE2EEES1J_S1M_JEEENS4_5SM1004TMEM4LOAD26SM100_TMEM_LOAD_32dp32b32xENS4_13SM90_TMA_LOADES1B_NS4_39AutoVectorizingCopyWithAssumedAlignmentILi128EEENS4_14SM90_TMA_STOREES1B_S1Z_S1Z_EEEvvEEEEvNT_6ParamsE)
        .other          _ZN7cutlass13device_kernelINS_4gemm6kernel13GemmUniversalIN4cute5tupleIJiiiiEEENS1_10collective13CollectiveMmaINS1_35MainloopSm100TmaUmmaWarpSpecializedILi16ELi2ELi4ENS5_IJNS4_1CILi2EEENSA_ILi1EEESC_EEEEENS5_IJNSA_ILi256EEENSA_ILi128EEENSA_ILi32EEEEEENS_6half_tENS5_IJlSC_lEEESJ_SK_NS4_8TiledMMAINS4_8MMA_AtomIJNS4_26SM100_MMA_F16BF16_2x1SM_SSISJ_SJ_fLi256ELi128ELNS4_4UMMA5MajorE0ELSP_0ELNSO_7ScaleInE0ELSQ_0EEEEEENS4_6LayoutINS5_IJSC_SC_SC_EEENS5_IJNSA_ILi0EEESV_SV_EEEEENS5_IJNS4_10UnderscoreESY_SY_EEEEENS4_18SM100_TMA_2SM_LOADENS4_14ComposedLayoutINS4_7SwizzleILi2ELi4ELi3EEENS4_18smem_ptr_flag_bitsILi16EEENST_INS5_IJNSA_ILi8EEESH_EEENS5_IJSH_SC_EEEEEEEvNS4_8identityES11_S1B_vS1C_EENS_8epilogue10collective18CollectiveEpilogueINS1E_23Sm100TmaWarpSpecializedILi4ELi2ELi32ELb1ELb0EEEJNS5_IJSG_SG_SH_EEENS5_IJNST_ISG_SC_EENST_ISH_SC_EEEEESJ_SK_SJ_SK_NS1E_6fusion15FusionCallbacksIS1I_NS1N_17LinearCombinationISJ_fSJ_fLNS_15FloatRoundStyleE2EEES1J_S1M_JEEENS4_5SM1004TMEM4LOAD26SM100_TMEM_LOAD_32dp32b32xENS4_13SM90_TMA_LOADES1B_NS4_39AutoVectorizingCopyWithAssumedAlignmentILi128EEENS4_14SM90_TMA_STOREES1B_S1Z_S1Z_EEEvvEEEEvNT_6ParamsE,@"STO_CUDA_ENTRY STV_DEFAULT"
_ZN7cutlass13device_kernelINS_4gemm6kernel13GemmUniversalIN4cute5tupleIJiiiiEEENS1_10collective13CollectiveMmaINS1_35MainloopSm100TmaUmmaWarpSpecializedILi16ELi2ELi4ENS5_IJNS4_1CILi2EEENSA_ILi1EEESC_EEEEENS5_IJNSA_ILi256EEENSA_ILi128EEENSA_ILi32EEEEEENS_6half_tENS5_IJlSC_lEEESJ_SK_NS4_8TiledMMAINS4_8MMA_AtomIJNS4_26SM100_MMA_F16BF16_2x1SM_SSISJ_SJ_fLi256ELi128ELNS4_4UMMA5MajorE0ELSP_0ELNSO_7ScaleInE0ELSQ_0EEEEEENS4_6LayoutINS5_IJSC_SC_SC_EEENS5_IJNSA_ILi0EEESV_SV_EEEEENS5_IJNS4_10UnderscoreESY_SY_EEEEENS4_18SM100_TMA_2SM_LOADENS4_14ComposedLayoutINS4_7SwizzleILi2ELi4ELi3EEENS4_18smem_ptr_flag_bitsILi16EEENST_INS5_IJNSA_ILi8EEESH_EEENS5_IJSH_SC_EEEEEEEvNS4_8identityES11_S1B_vS1C_EENS_8epilogue10collective18CollectiveEpilogueINS1E_23Sm100TmaWarpSpecializedILi4ELi2ELi32ELb1ELb0EEEJNS5_IJSG_SG_SH_EEENS5_IJNST_ISG_SC_EENST_ISH_SC_EEEEESJ_SK_SJ_SK_NS1E_6fusion15FusionCallbacksIS1I_NS1N_17LinearCombinationISJ_fSJ_fLNS_15FloatRoundStyleE2EEES1J_S1M_JEEENS4_5SM1004TMEM4LOAD26SM100_TMEM_LOAD_32dp32b32xENS4_13SM90_TMA_LOADES1B_NS4_39AutoVectorizingCopyWithAssumedAlignmentILi128EEENS4_14SM90_TMA_STOREES1B_S1Z_S1Z_EEEvvEEEEvNT_6ParamsE:
[----:B------:R-:W1:Y:S01]  /*0000*/  LDC R1, c[0x0][0x37c] ;  /* 0x0000df00ff017b82 */ /* 0x000e620000000800 */
[----:B------:R-:W2:Y:S01]  /*0010*/  S2R R105, SR_TID.X ;  /* 0x0000000000697919 */ /* 0x000ea20000002100 */
[----:B------:R-:W3:Y:S06]  /*0020*/  LDCU.64 UR6, c[0x0][0x890] ;  /* 0x00011200ff0677ac */ /* 0x000eec0008000a00 */
[----:B------:R-:W4:Y:S01]  /*0030*/  S2UR UR37, SR_CgaCtaId ;  /* 0x00000000002579c3 */ /* 0x000f220000008800 */
[----:B------:R-:W-:Y:S02]  /*0040*/  PRMT R92, RZ, 0x7610, R92 ;  /* 0x00007610ff5c7816 */ /* 0x000fe4000000005c */
[----:B------:R-:W-:Y:S01]  /*0050*/  ELECT P1, URZ, PT ;  /* 0x0000000000ff782f */ /* 0x000fe20003820000 */
[----:B------:R-:W1:Y:S01]  /*0060*/  LDCU.64 UR46, c[0x0][0x358] ;  /* 0x00006b00ff2e77ac */ /* 0x000e620008000a00 */
[----:B---3--:R-:W-:-:S04]  /*0070*/  UISETP.NE.U32.AND UP0, UPT, UR6, URZ, UPT ;  /* 0x000000ff0600728c */ /* 0x008fc8000bf05070 */
[----:B------:R-:W-:Y:S02]  /*0080*/  UISETP.NE.AND.EX UP0, UPT, UR7, URZ, UPT, UP0 ;  /* 0x000000ff0700728c */ /* 0x000fe4000bf05300 */
[----:B----4-:R-:W-:Y:S02]  /*0090*/  ULOP3.LUT UR5, UR37, 0x1, URZ, 0xc0, !UPT ;  /* 0x0000000125057892 */ /* 0x010fe4000f8ec0ff */
[----:B------:R-:W-:Y:S01]  /*00a0*/  ULOP3.LUT UR4, UR37, 0x1, URZ, 0x3c, !UPT ;  /* 0x0000000125047892 */ /* 0x000fe2000f8e3cff */
[----:B--2---:R-:W-:-:S05]  /*00b0*/  SHF.R.U32.HI R96, RZ, 0x5, R105 ;  /* 0x00000005ff607819 */ /* 0x004fca0000011669 */
[----:B------:R-:W2:Y:S02]  /*00c0*/  SHFL.IDX PT, R0, R96, RZ, 0x1f ;  /* 0x00001fff60007589 */ /* 0x000ea400000e0000 */
[----:B--2---:R-:W-:Y:S01]  /*00d0*/  R2UR UR10, R0 ;  /* 0x00000000000a72ca */ /* 0x004fe200000e0000 */
[----:B-1----:R-:W-:-:S14]  /*00e0*/  BRA.U UP0, `(.L_x_0) ;  /* 0x00000001002c7547 */ /* 0x002fdc000b800000 */
[----:B------:R-:W1:Y:S02]  /*00f0*/  LDCU.64 UR8, c[0x0][0x888] ;  /* 0x00011100ff0877ac */ /* 0x000e640008000a00 */
[----:B-1----:R-:W-:-:S04]  /*0100*/  UISETP.NE.U32.AND UP0, UPT, UR8, URZ, UPT ;  /* 0x000000ff0800728c */ /* 0x002fc8000bf05070 */
[----:B------:R-:W-:-:S09]  /*0110*/  UISETP.NE.AND.EX UP0, UPT, UR9, URZ, UPT, UP0 ;  /* 0x000000ff0900728c */ /* 0x000fd2000bf05300 */
[----:B------:R-:W-:Y:S05]  /*0120*/  BRA.U !UP0, `(.L_x_1) ;  /* 0x0000000108107547 */ /* 0x000fea000b800000 */
[----:B------:R-:W1:Y:S02]  /*0130*/  LDC.64 R2, c[0x0][0x888] ;  /* 0x00022200ff027b82 */ /* 0x000e640000000a00 */
[----:B-1----:R1:W5:Y:S01]  /*0140*/  LDG.E R49, desc[UR46][R2.64] ;  /* 0x0000002e02317981 */ /* 0x002362000c1e1900 */
[----:B------:R-:W-:Y:S01]  /*0150*/  HFMA2 R92, -RZ, RZ, 0, 5.9604644775390625e-08 ;  /* 0x00000001ff5c7431 */ /* 0x000fe200000001ff */
[----:B------:R-:W-:Y:S05]  /*0160*/  BRA `(.L_x_0) ;  /* 0x00000000000c7947 */ /* 0x000fea0003800000 */
.L_x_1:
[----:B------:R-:W1:Y:S01]  /*0170*/  LDCU UR8, c[0x0][0x880] ;  /* 0x00011000ff0877ac */ /* 0x000e620008000800 */
[----:B------:R-:W-:Y:S01]  /*0180*/  HFMA2 R92, -RZ, RZ, 0, 5.9604644775390625e-08 ;  /* 0x00000001ff5c7431 */ /* 0x000fe200000001ff */
[----:B-1----:R-:W-:-:S07]  /*0190*/  MOV R49, UR8 ;  /* 0x0000000800317c02 */ /* 0x002fce0008000f00 */
.L_x_0:
[----:B------:R-:W2:Y:S02]  /*01a0*/  LDCU.64 UR8, c[0x0][0x8b0] ;  /* 0x00011600ff0877ac */ /* 0x000ea40008000a00 */
[----:B--2---:R-:W-:-:S04]  /*01b0*/  UISETP.NE.U32.AND UP0, UPT, UR8, URZ, UPT ;  /* 0x000000ff0800728c */ /* 0x004fc8000bf05070 */
[----:B------:R-:W-:-:S09]  /*01c0*/  UISETP.NE.AND.EX UP0, UPT, UR9, URZ, UPT, UP0 ;  /* 0x000000ff0900728c */ /* 0x000fd2000bf05300 */
[----:B------:R-:W-:Y:S05]  /*01d0*/  BRA.U UP0, `(.L_x_2) ;  /* 0x0000000100247547 */ /* 0x000fea000b800000 */
[----:B------:R-:W2:Y:S02]  /*01e0*/  LDCU.64 UR8, c[0x0][0x8a8] ;  /* 0x00011500ff0877ac */ /* 0x000ea40008000a00 */
[----:B--2---:R-:W-:-:S04]  /*01f0*/  UISETP.NE.U32.AND UP0, UPT, UR8, URZ, UPT ;  /* 0x000000ff0800728c */ /* 0x004fc8000bf05070 */
[----:B------:R-:W-:-:S09]  /*0200*/  UISETP.NE.AND.EX UP0, UPT, UR9, URZ, UPT, UP0 ;  /* 0x000000ff0900728c */ /* 0x000fd2000bf05300 */
[----:B------:R-:W-:Y:S05]  /*0210*/  BRA.U !UP0, `(.L_x_3) ;  /* 0x00000001080c7547 */ /* 0x000fea000b800000 */
[----:B-1----:R-:W1:Y:S02]  /*0220*/  LDC.64 R2, c[0x0][0x8a8] ;  /* 0x00022a00ff027b82 */ /* 0x002e640000000a00 */
[----:B-1----:R2:W5:Y:S01]  /*0230*/  LDG.E R47, desc[UR46][R2.64] ;  /* 0x0000002e022f7981 */ /* 0x002562000c1e1900 */
[----:B------:R-:W-:Y:S05]  /*0240*/  BRA `(.L_x_2) ;  /* 0x0000000000087947 */ /* 0x000fea0003800000 */
.L_x_3:
[----:B------:R-:W2:Y:S02]  /*0250*/  LDCU UR8, c[0x0][0x8a0] ;  /* 0x00011400ff0877ac */ /* 0x000ea40008000800 */
[----:B--2---:R-:W-:Y:S02]  /*0260*/  MOV R47, UR8 ;  /* 0x00000008002f7c02 */ /* 0x004fe40008000f00 */
.L_x_2:
[----:B------:R-:W-:Y:S01]  /*0270*/  IMAD.U32 R0, RZ, RZ, UR10 ;  /* 0x0000000aff007e24 */ /* 0x000fe2000f8e00ff */
[----:B------:R-:W-:Y:S04]  /*0280*/  BSSY.RECONVERGENT B0, `(.L_x_4) ;  /* 0x000000c000007945 */ /* 0x000fe80003800200 */
[C---:B------:R-:W-:Y:S02]  /*0290*/  ISETP.NE.OR P2, PT, R0.reuse, 0x1, !P1 ;  /* 0x000000010000780c */ /* 0x040fe40004f45670 */
[----:B------:R-:W-:-:S11]  /*02a0*/  ISETP.NE.OR P0, PT, R0, 0x3, !P1 ;  /* 0x000000030000780c */ /* 0x000fd60004f05670 */
[----:B------:R-:W-:Y:S05]  /*02b0*/  @P2 BRA `(.L_x_5) ;  /* 0x0000000000202947 */ /* 0x000fea0003800000 */
[----:B------:R-:W3:Y:S02]  /*02c0*/  LDCU.64 UR8, c[0x0][0x348] ;  /* 0x00006900ff0877ac */ /* 0x000ee40008000a00 */
[----:B---3--:R-:W-:Y:S02]  /*02d0*/  UIADD3 UR12, UP1, UPT, UR8, 0x80, URZ ;  /* 0x00000080080c7890 */ /* 0x008fe4000ff3e0ff */
[----:B------:R-:W-:Y:S02]  /*02e0*/  UIADD3 UR8, UP0, UPT, UR8, 0x180, URZ ;  /* 0x0000018008087890 */ /* 0x000fe4000ff1e0ff */
[----:B------:R-:W-:Y:S02]  /*02f0*/  UIADD3.X UR13, UPT, UPT, URZ, UR9, URZ, UP1, !UPT ;  /* 0x00000009ff0d7290 */ /* 0x000fe40008ffe4ff */
[----:B------:R-:W-:-:S07]  /*0300*/  UIADD3.X UR9, UPT, UPT, URZ, UR9, URZ, UP0, !UPT ;  /* 0x00000009ff097290 */ /* 0x000fce00087fe4ff */
[----:B------:R3:W-:Y:S02]  /*0310*/  UTMACCTL.PF [UR12] ;  /* 0x000000000c0079b9 */ /* 0x0007e40008040000 */
[----:B------:R3:W-:Y:S02]  /*0320*/  UTMACCTL.PF [UR8] ;  /* 0x00000000080079b9 */ /* 0x0007e40008040000 */
[----:B---3--:R-:W-:Y:S01]  /*0330*/  NOP ;  /* 0x0000000000007918 */ /* 0x008fe20000000000 */
.L_x_5:
[----:B------:R-:W-:Y:S05]  /*0340*/  BSYNC.RECONVERGENT B0 ;  /* 0x0000000000007941 */ /* 0x000fea0003800200 */
.L_x_4:
[----:B------:R-:W-:Y:S04]  /*0350*/  BSSY.RECONVERGENT B0, `(.L_x_6) ;  /* 0x000000a000007945 */ /* 0x000fe80003800200 */
        /* <DEDUP_REMOVED lines=9> */
.L_x_7:
[----:B------:R-:W-:Y:S05]  /*03f0*/  BSYNC.RECONVERGENT B0 ;  /* 0x0000000000007941 */ /* 0x000fea0003800200 */
.L_x_6:
[----:B------:R-:W3:Y:S01]  /*0400*/  LDCU.64 UR8, c[0x0][0x888] ;  /* 0x00011100ff0877ac */ /* 0x000ee20008000a00 */
[----:B------:R-:W-:Y:S02]  /*0410*/  UISETP.EQ.U32.AND UP1, UPT, UR6, URZ, UPT ;  /* 0x000000ff0600728c */ /* 0x000fe4000bf22070 */
[----:B------:R-:W-:Y:S02]  /*0420*/  UPLOP3.LUT UP5, UPT, UPT, UPT, UPT, 0x80, 0x8 ;  /* 0x000000000008789c */ /* 0x000fe40003faf070 */
[----:B---3--:R-:W-:-:S04]  /*0430*/  UISETP.NE.U32.AND UP0, UPT, UR8, URZ, UPT ;  /* 0x000000ff0800728c */ /* 0x008fc8000bf05070 */
[----:B------:R-:W-:-:S04]  /*0440*/  UISETP.NE.AND.EX UP0, UPT, UR9, URZ, UPT, UP0 ;  /* 0x000000ff0900728c */ /* 0x000fc8000bf05300 */
[----:B------:R-:W-:-:S04]  /*0450*/  UISETP.EQ.OR.EX UP2, UPT, UR7, URZ, !UP0, UP1 ;  /* 0x000000ff0700728c */ /* 0x000fc8000c742710 */
[----:B------:R-:W-:-:S05]  /*0460*/  UP2UR UR50, UPR, URZ, 0x4 ;  /* 0x00000004ff327883 */ /* 0x000fca0008000000 */
[----:B------:R-:W-:Y:S07]  /*0470*/  BRA.U !UP2, `(.L_x_8) ;  /* 0x000000010a207547 */ /* 0x000fee000b800000 */
[----:B------:R-:W-:Y:S01]  /*0480*/  UISETP.NE.U32.AND UP2, UPT, UR6, URZ, UPT ;  /* 0x000000ff0600728c */ /* 0x000fe2000bf45070 */
[----:B-----5:R-:W-:Y:S01]  /*0490*/  FSETP.NEU.AND P0, PT, R49, RZ, PT ;  /* 0x000000ff3100720b */ /* 0x020fe20003f0d000 */
[----:B------:R-:W-:Y:S02]  /*04a0*/  USEL UR6, URZ, 0xffffffff, UP0 ;  /* 0xffffffffff067887 */ /* 0x000fe40008000000 */
[----:B------:R-:W-:-:S10]  /*04b0*/  UISETP.NE.AND.EX UP2, UPT, UR7, URZ, UPT, UP2 ;  /* 0x000000ff0700728c */ /* 0x000fd4000bf45320 */
[----:B------:R-:W-:Y:S01]  /*04c0*/  VOTEU.ANY UP1, P0 ;  /* 0x0000000000ff7886 */ /* 0x000fe20000020100 */
[----:B------:R-:W-:-:S04]  /*04d0*/  @!UP2 USEL UR6, URZ, 0xffffffff, UP1 ;  /* 0xffffffffff06a887 */ /* 0x000fc80008800000 */
[----:B------:R-:W-:-:S04]  /*04e0*/  ULOP3.LUT UR6, UR6, 0x1, URZ, 0xc0, !UPT ;  /* 0x0000000106067892 */ /* 0x000fc8000f8ec0ff */
[----:B------:R-:W-:-:S11]  /*04f0*/  UISETP.NE.U32.AND UP5, UPT, UR6, 0x1, UPT ;  /* 0x000000010600788c */ /* 0x000fd6000bfa5070 */
.L_x_8:
[----:B------:R-:W3:Y:S01]  /*0500*/  SHFL.IDX PT, R0, R96, RZ, 0x1f ;  /* 0x00001fff60007589 */ /* 0x000ee200000e0000 */
[----:B------:R-:W-:-:S04]  /*0510*/  UISETP.NE.AND UP1, UPT, UR10, 0x2, UPT ;  /* 0x000000020a00788c */ /* 0x000fc8000bf25270 */
[----:B------:R-:W-:Y:S02]  /*0520*/  UISETP.EQ.AND UP2, UPT, UR5, URZ, !UP1 ;  /* 0x000000ff0500728c */ /* 0x000fe4000cf42270 */
[----:B------:R-:W-:-:S04]  /*0530*/  USEL UR6, URZ, 0x1, UP1 ;  /* 0x00000001ff067887 */ /* 0x000fc80008800000 */
[----:B------:R-:W-:Y:S02]  /*0540*/  PLOP3.LUT P5, PT, P1, PT, UP2, 0x80, 0x8 ;  /* 0x000000000008781c */ /* 0x000fe40000faf028 */
[----:B---3--:R-:W-:-:S13]  /*0550*/  ISETP.NE.AND P0, PT, R0, RZ, PT ;  /* 0x000000ff0000720c */ /* 0x008fda0003f05270 */
[----:B------:R-:W-:Y:S05]  /*0560*/  @P0 BRA `(.L_x_9) ;  /* 0x0000000000b00947 */ /* 0x000fea0003800000 */
[----:B------:R-:W-:Y:S01]  /*0570*/  ELECT P0, URZ, PT ;  /* 0x0000000000ff782f */ /* 0x000fe20003800000 */
[----:B------:R-:W-:-:S12]  /*0580*/  BSSY.RECONVERGENT B0, `(.L_x_9) ;  /* 0x000002a000007945 */ /* 0x000fd80003800200 */
[----:B------:R-:W-:Y:S05]  /*0590*/  @!P0 BRA `(.L_x_10) ;  /* 0x0000000000a08947 */ /* 0x000fea0003800000 */
[----:B------:R-:W-:Y:S01]  /*05a0*/  UMOV UR8, 0x400 ;  /* 0x0000040000087882 */ /* 0x000fe20000000000 */
[----:B------:R-:W-:Y:S01]  /*05b0*/  UMOV UR7, 0x1 ;  /* 0x0000000100077882 */ /* 0x000fe20000000000 */
[----:B------:R-:W-:Y:S02]  /*05c0*/  ULEA UR8, UR37, UR8, 0x18 ;  /* 0x0000000825087291 */ /* 0x000fe4000f8ec0ff */
[----:B------:R-:W-:-:S04]  /*05d0*/  UIADD3 UR12, UPT, UPT, -UR7, 0x100000, URZ ;  /* 0x00100000070c7890 */ /* 0x000fc8000fffe1ff */
[----:B------:R-:W-:Y:S02]  /*05e0*/  USHF.L.U32 UR13, UR12, 0xb, URZ ;  /* 0x0000000b0c0d7899 */ /* 0x000fe400080006ff */
[----:B------:R-:W-:Y:S01]  /*05f0*/  USHF.L.U32 UR12, UR12, 0x1, URZ ;  /* 0x000000010c0c7899 */ /* 0x000fe200080006ff */
[----:B------:R-:W3:Y:S11]  /*0600*/  FENCE.VIEW.ASYNC.S ;  /* 0x00000000000073c6 */ /* 0x000ef60000000000 */
[----:B---3--:R3:W4:Y:S01]  /*0610*/  SYNCS.EXCH.64 URZ, [UR8], UR12 ;  /* 0x0000000c08ff75b2 */ /* 0x0087220008000100 */
[----:B------:R3:W1:Y:S01]  /*0620*/  SYNCS.EXCH.64 URZ, [UR8+0x80], UR12 ;  /* 0x0000800c08ff75b2 */ /* 0x0006620008000100 */
        /* <DEDUP_REMOVED lines=29> */
[----:B------:R3:W1:Y:S02]  /*0800*/  SYNCS.EXCH.64 URZ, [UR8+0xf8], UR12 ;  /* 0x0000f80c08ff75b2 */ /* 0x0006640008000100 */
[----:B---34-:R-:W-:Y:S01]  /*0810*/  NOP ;  /* 0x0000000000007918 */ /* 0x018fe20000000000 */
.L_x_10:
[----:B------:R-:W-:Y:S05]  /*0820*/  BSYNC.RECONVERGENT B0 ;  /* 0x0000000000007941 */ /* 0x000fea0003800200 */
.L_x_9:
[----:B------:R-:W3:Y:S01]  /*0830*/  SHFL.IDX PT, R0, R96, RZ, 0x1f ;  /* 0x00001fff60007589 */ /* 0x000ee200000e0000 */
[----:B------:R-:W-:Y:S01]  /*0840*/  NOP ;  /* 0x0000000000007918 */ /* 0x000fe20000000000 */
[----:B---3--:R-:W-:-:S13]  /*0850*/  ISETP.NE.AND P0, PT, R0, 0x1, PT ;  /* 0x000000010000780c */ /* 0x008fda0003f05270 */
[----:B------:R-:W-:Y:S05]  /*0860*/  @P0 BRA `(.L_x_11) ;  /* 0x0000000000540947 */ /* 0x000fea0003800000 */
[----:B------:R-:W-:Y:S01]  /*0870*/  UMOV UR9, 0x400 ;  /* 0x0000040000097882 */ /* 0x000fe20000000000 */
[----:B------:R-:W-:Y:S01]  /*0880*/  UMOV UR8, 0x20 ;  /* 0x0000002000087882 */ /* 0x000fe20000000000 */
[----:B------:R-:W-:Y:S01]  /*0890*/  UMOV UR7, 0x80 ;  /* 0x0000008000077882 */ /* 0x000fe20000000000 */
[----:B------:R-:W-:Y:S02]  /*08a0*/  ULEA UR9, UR37, UR9, 0x18 ;  /* 0x0000000925097291 */ /* 0x000fe4000f8ec0ff */
[----:B------:R-:W-:-:S04]  /*08b0*/  UIADD3 UR12, UPT, UPT, -UR8, 0x100000, URZ ;  /* 0x00100000080c7890 */ /* 0x000fc8000fffe1ff */
[----:B------:R-:W-:Y:S02]  /*08c0*/  USHF.L.U32 UR13, UR12, 0xb, URZ ;  /* 0x0000000b0c0d7899 */ /* 0x000fe400080006ff */
[----:B------:R-:W-:Y:S02]  /*08d0*/  USHF.L.U32 UR12, UR12, 0x1, URZ ;  /* 0x000000010c0c7899 */ /* 0x000fe400080006ff */
[----:B------:R-:W-:-:S04]  /*08e0*/  UIADD3 UR14, UPT, UPT, -UR7, 0x100000, URZ ;  /* 0x00100000070e7890 */ /* 0x000fc8000fffe1ff */
[----:B------:R-:W-:Y:S02]  /*08f0*/  USHF.L.U32 UR15, UR14, 0xb, URZ ;  /* 0x0000000b0e0f7899 */ /* 0x000fe400080006ff */
[----:B------:R-:W-:Y:S01]  /*0900*/  USHF.L.U32 UR14, UR14, 0x1, URZ ;  /* 0x000000010e0e7899 */ /* 0x000fe200080006ff */
[----:B------:R-:W-:Y:S01]  /*0910*/  ELECT P0, URZ, PT ;  /* 0x0000000000ff782f */ /* 0x000fe20003800000 */
[----:B------:R-:W3:Y:S02]  /*0920*/  FENCE.VIEW.ASYNC.S ;  /* 0x00000000000073c6 */ /* 0x000ee40000000000 */
[----:B---3--:R3:W4:Y:S08]  /*0930*/  SYNCS.EXCH.64 URZ, [UR9+0x100], UR12 ;  /* 0x0001000c09ff75b2 */ /* 0x0087300008000100 */
[----:B------:R3:W1:Y:S01]  /*0940*/  SYNCS.EXCH.64 URZ, [UR9+0x120], UR14 ;  /* 0x0001200e09ff75b2 */ /* 0x0006620008000100 */
[----:B------:R3:W1:Y:S01]  /*0950*/  SYNCS.EXCH.64 URZ, [UR9+0x108], UR12 ;  /* 0x0001080c09ff75b2 */ /* 0x0006620008000100 */
[----:B------:R3:W1:Y:S01]  /*0960*/  SYNCS.EXCH.64 URZ, [UR9+0x128], UR14 ;  /* 0x0001280e09ff75b2 */ /* 0x0006620008000100 */
[----:B------:R3:W1:Y:S01]  /*0970*/  SYNCS.EXCH.64 URZ, [UR9+0x110], UR12 ;  /* 0x0001100c09ff75b2 */ /* 0x0006620008000100 */
[----:B------:R3:W1:Y:S01]  /*0980*/  SYNCS.EXCH.64 URZ, [UR9+0x130], UR14 ;  /* 0x0001300e09ff75b2 */ /* 0x0006620008000100 */
[----:B------:R3:W1:Y:S01]  /*0990*/  SYNCS.EXCH.64 URZ, [UR9+0x118], UR12 ;  /* 0x0001180c09ff75b2 */ /* 0x0006620008000100 */
[----:B------:R3:W1:Y:S01]  /*09a0*/  SYNCS.EXCH.64 URZ, [UR9+0x138], UR14 ;  /* 0x0001380e09ff75b2 */ /* 0x0006620008000100 */
[----:B------:R-:W-:Y:S01]  /*09b0*/  NOP ;  /* 0x0000000000007918 */ /* 0x000fe20000000000 */
.L_x_11:
[----:B------:R-:W2:Y:S01]  /*09c0*/  SHFL.IDX PT, R0, R96, RZ, 0x1f ;  /* 0x00001fff60007589 */ /* 0x000ea200000e0000 */
[----:B------:R-:W-:Y:S01]  /*09d0*/  NOP ;  /* 0x0000000000007918 */ /* 0x000fe20000000000 */
[----:B--2---:R-:W-:-:S13]  /*09e0*/  ISETP.NE.AND P0, PT, R0, 0x3, PT ;  /* 0x000000030000780c */ /* 0x004fda0003f05270 */
[----:B------:R-:W-:Y:S05]  /*09f0*/  @P0 BRA `(.L_x_12) ;  /* 0x00000000002c0947 */ /* 0x000fea0003800000 */
[----:B------:R-:W-:Y:S01]  /*0a00*/  UMOV UR8, 0x400 ;  /* 0x0000040000087882 */ /* 0x000fe20000000000 */
[----:B------:R-:W-:Y:S01]  /*0a10*/  UMOV UR7, 0x20 ;  /* 0x0000002000077882 */ /* 0x000fe20000000000 */
[----:B------:R-:W-:Y:S02]  /*0a20*/  ULEA UR8, UR37, UR8, 0x18 ;  /* 0x0000000825087291 */ /* 0x000fe4000f8ec0ff */
[----:B---3--:R-:W-:-:S04]  /*0a30*/  UIADD3 UR12, UPT, UPT, -UR7, 0x100000, URZ ;  /* 0x00100000070c7890 */ /* 0x008fc8000fffe1ff */
[----:B------:R-:W-:Y:S02]  /*0a40*/  USHF.L.U32 UR13, UR12, 0xb, URZ ;  /* 0x0000000b0c0d7899 */ /* 0x000fe400080006ff */
[----:B------:R-:W-:Y:S01]  /*0a50*/  USHF.L.U32 UR12, UR12, 0x1, URZ ;  /* 0x000000010c0c7899 */ /* 0x000fe200080006ff */
[----:B------:R-:W-:Y:S01]  /*0a60*/  ELECT P0, URZ, PT ;  /* 0x0000000000ff782f */ /* 0x000fe20003800000 */
[----:B------:R-:W2:Y:S10]  /*0a70*/  FENCE.VIEW.ASYNC.S ;  /* 0x00000000000073c6 */ /* 0x000eb40000000000 */
[----:B--2---:R2:W3:Y:S01]  /*0a80*/  SYNCS.EXCH.64 URZ, [UR8+0x140], UR12 ;  /* 0x0001400c08ff75b2 */ /* 0x0044e20008000100 */
[----:B------:R2:W1:Y:S01]  /*0a90*/  SYNCS.EXCH.64 URZ, [UR8+0x148], UR12 ;  /* 0x0001480c08ff75b2 */ /* 0x0004620008000100 */
[----:B------:R-:W-:Y:S01]  /*0aa0*/  NOP ;  /* 0x0000000000007918 */ /* 0x000fe20000000000 */
.L_x_12:
[----:B------:R-:W4:Y:S01]  /*0ab0*/  SHFL.IDX PT, R0, R96, RZ, 0x1f ;  /* 0x00001fff60007589 */ /* 0x000f2200000e0000 */
[----:B------:R-:W-:Y:S01]  /*0ac0*/  NOP ;  /* 0x0000000000007918 */ /* 0x000fe20000000000 */
[----:B----4-:R-:W-:-:S13]  /*0ad0*/  ISETP.NE.AND P0, PT, R0, 0x4, PT ;  /* 0x000000040000780c */ /* 0x010fda0003f05270 */
[----:B------:R-:W-:Y:S05]  /*0ae0*/  @P0 BRA `(.L_x_13) ;  /* 0x0000000000480947 */ /* 0x000fea0003800000 */
[----:B---3--:R-:W-:Y:S01]  /*0af0*/  UMOV UR9, 0x1e0 ;  /* 0x000001e000097882 */ /* 0x008fe20000000000 */
[----:B--2---:R-:W-:Y:S01]  /*0b00*/  UMOV UR8, 0x400 ;  /* 0x0000040000087882 */ /* 0x004fe20000000000 */
[----:B------:R-:W-:Y:S01]  /*0b10*/  USEL UR9, UR9, 0x1a0, UP5 ;  /* 0x000001a009097887 */ /* 0x000fe2000a800000 */
        /* <DEDUP_REMOVED lines=9> */
[----:B------:R-:W2:Y:S02]  /*0bb0*/  FENCE.VIEW.ASYNC.S ;  /* 0x00000000000073c6 */ /* 0x000ea40000000000 */
[----:B--2---:R4:W2:Y:S08]  /*0bc0*/  SYNCS.EXCH.64 URZ, [UR8+0x150], UR12 ;  /* 0x0001500c08ff75b2 */ /* 0x0048b00008000100 */
[----:B------:R4:W3:Y:S01]  /*0bd0*/  SYNCS.EXCH.64 URZ, [UR8+0x160], UR14 ;  /* 0x0001600e08ff75b2 */ /* 0x0008e20008000100 */
[----:B------:R4:W1:Y:S01]  /*0be0*/  SYNCS.EXCH.64 URZ, [UR8+0x158], UR12 ;  /* 0x0001580c08ff75b2 */ /* 0x0008620008000100 */
[----:B------:R4:W1:Y:S02]  /*0bf0*/  SYNCS.EXCH.64 URZ, [UR8+0x168], UR14 ;  /* 0x0001680e08ff75b2 */ /* 0x0008640008000100 */
[----:B----4-:R-:W-:Y:S01]  /*0c00*/  NOP ;  /* 0x0000000000007918 */ /* 0x010fe20000000000 */
.L_x_13:
[----:B------:R-:W4:Y:S01]  /*0c10*/  SHFL.IDX PT, R0, R96, RZ, 0x1f ;  /* 0x00001fff60007589 */ /* 0x000f2200000e0000 */
[----:B------:R-:W-:Y:S01]  /*0c20*/  NOP ;  /* 0x0000000000007918 */ /* 0x000fe20000000000 */
[----:B----4-:R-:W-:-:S13]  /*0c30*/  ISETP.NE.AND P0, PT, R0, 0x5, PT ;  /* 0x000000050000780c */ /* 0x010fda0003f05270 */
[----:B------:R-:W-:Y:S05]  /*0c40*/  @P0 BRA `(.L_x_14) ;  /* 0x0000000000540947 */ /* 0x000fea0003800000 */
[----:B---3--:R-:W-:Y:S01]  /*0c50*/  UMOV UR9, 0x400 ;  /* 0x0000040000097882 */ /* 0x008fe20000000000 */
[----:B--2---:R-:W-:Y:S01]  /*0c60*/  UMOV UR8, 0x1 ;  /* 0x0000000100087882 */ /* 0x004fe20000000000 */
        /* <DEDUP_REMOVED lines=13> */
[----:B------:R4:W1:Y:S01]  /*0d40*/  SYNCS.EXCH.64 URZ, [UR9+0x198], UR14 ;  /* 0x0001980e09ff75b2 */ /* 0x0008620008000100 */
[----:B------:R4:W1:Y:S01]  /*0d50*/  SYNCS.EXCH.64 URZ, [UR9+0x180], UR12 ;  /* 0x0001800c09ff75b2 */ /* 0x0008620008000100 */
[----:B------:R4:W1:Y:S01]  /*0d60*/  SYNCS.EXCH.64 URZ, [UR9+0x1a0], UR14 ;  /* 0x0001a00e09ff75b2 */ /* 0x0008620008000100 */
[----:B------:R4:W1:Y:S01]  /*0d70*/  SYNCS.EXCH.64 URZ, [UR9+0x188], UR12 ;  /* 0x0001880c09ff75b2 */ /* 0x0008620008000100 */
[----:B------:R4:W1:Y:S02]  /*0d80*/  SYNCS.EXCH.64 URZ, [UR9+0x1a8], UR14 ;  /* 0x0001a80e09ff75b2 */ /* 0x0008640008000100 */
[----:B----4-:R-:W-:Y:S01]  /*0d90*/  NOP ;  /* 0x0000000000007918 */ /* 0x010fe20000000000 */
.L_x_14:
[----:B------:R-:W4:Y:S01]  /*0da0*/  SHFL.IDX PT, R0, R96, RZ, 0x1f ;  /* 0x00001fff60007589 */ /* 0x000f2200000e0000 */
[----:B------:R-:W-:Y:S01]  /*0db0*/  ISETP.NE.OR P1, PT, RZ, UR10, !P1 ;  /* 0x0000000aff007c0c */ /* 0x000fe2000cf25670 */
[----:B------:R-:W-:Y:S01]  /*0dc0*/  NOP ;  /* 0x0000000000007918 */ /* 0x000fe20000000000 */
[----:B----4-:R-:W-:-:S13]  /*0dd0*/  ISETP.NE.AND P0, PT, R0, 0x3, PT ;  /* 0x000000030000780c */ /* 0x010fda0003f05270 */
[----:B------:R-:W-:Y:S05]  /*0de0*/  @P0 BRA `(.L_x_15) ;  /* 0x0000000000340947 */ /* 0x000fea0003800000 */
[----:B--2---:R-:W-:Y:S01]  /*0df0*/  UMOV UR8, 0x400 ;  /* 0x0000040000087882 */ /* 0x004fe20000000000 */
[----:B------:R-:W-:Y:S01]  /*0e00*/  UMOV UR7, 0x20 ;  /* 0x0000002000077882 */ /* 0x000fe20000000000 */
[----:B------:R-:W-:Y:S02]  /*0e10*/  ULEA UR8, UR37, UR8, 0x18 ;  /* 0x0000000825087291 */ /* 0x000fe4000f8ec0ff */
[----:B---3--:R-:W-:-:S04]  /*0e20*/  UIADD3 UR12, UPT, UPT, -UR7, 0x100000, URZ ;  /* 0x00100000070c7890 */ /* 0x008fc8000fffe1ff */
[----:B------:R-:W-:Y:S02]  /*0e30*/  USHF.L.U32 UR13, UR12, 0xb, URZ ;  /* 0x0000000b0c0d7899 */ /* 0x000fe400080006ff */
[----:B------:R-:W-:Y:S01]  /*0e40*/  USHF.L.U32 UR12, UR12, 0x1, URZ ;  /* 0x000000010c0c7899 */ /* 0x000fe200080006ff */
[----:B------:R-:W-:Y:S01]  /*0e50*/  ELECT P0, URZ, PT ;  /* 0x0000000000ff782f */ /* 0x000fe20003800000 */
[----:B------:R-:W2:Y:S10]  /*0e60*/  FENCE.VIEW.ASYNC.S ;  /* 0x00000000000073c6 */ /* 0x000eb40000000000 */
[----:B--2---:R4:W2:Y:S01]  /*0e70*/  SYNCS.EXCH.64 URZ, [UR8+0x1b0], UR12 ;  /* 0x0001b00c08ff75b2 */ /* 0x0048a20008000100 */
[----:B------:R4:W3:Y:S01]  /*0e80*/  SYNCS.EXCH.64 URZ, [UR8+0x1c0], UR12 ;  /* 0x0001c00c08ff75b2 */ /* 0x0008e20008000100 */
[----:B------:R4:W1:Y:S01]  /*0e90*/  SYNCS.EXCH.64 URZ, [UR8+0x1b8], UR12 ;  /* 0x0001b80c08ff75b2 */ /* 0x0008620008000100 */
[----:B------:R4:W1:Y:S02]  /*0ea0*/  SYNCS.EXCH.64 URZ, [UR8+0x1c8], UR12 ;  /* 0x0001c80c08ff75b2 */ /* 0x0008640008000100 */
[----:B----4-:R-:W-:Y:S01]  /*0eb0*/  NOP ;  /* 0x0000000000007918 */ /* 0x010fe20000000000 */
.L_x_15:
[----:B------:R-:W-:Y:S01]  /*0ec0*/  VOTEU.ALL UP1, P1 ;  /* 0x0000000000ff7886 */ /* 0x000fe20000820000 */
[----:B--2---:R-:W2:Y:S01]  /*0ed0*/  LDCU UR8, c[0x0][0x36c] ;  /* 0x00006d80ff0877ac */ /* 0x004ea20008000800 */
[----:B------:R-:W-:Y:S01]  /*0ee0*/  NOP ;  /* 0x0000000000007918 */ /* 0x000fe20000000000 */
[----:B------:R-:W-:Y:S01]  /*0ef0*/  LOP3.LUT R10, R105, 0x1f, RZ, 0xc0, !PT ;  /* 0x0000001f690a7812 */ /* 0x000fe200078ec0ff */
[----:B---3--:R-:W-:Y:S01]  /*0f00*/  UMOV UR12, 0x20 ;  /* 0x00000020000c7882 */ /* 0x008fe20000000000 */
[----:B------:R-:W-:Y:S01]  /*0f10*/  @!UP1 UMOV UR7, 0x400 ;  /* 0x0000040000079882 */ /* 0x000fe20000000000 */
[----:B------:R-:W-:-:S04]  /*0f20*/  @!UP1 UIADD3 UR12, UPT, UPT, -UR12, 0x100000, URZ ;  /* 0x001000000c0c9890 */ /* 0x000fc8000fffe1ff */
[----:B------:R-:W-:Y:S02]  /*0f30*/  @!UP1 USHF.L.U32 UR13, UR12, 0xb, URZ ;  /* 0x0000000b0c0d9899 */ /* 0x000fe400080006ff */
[----:B------:R-:W-:Y:S02]  /*0f40*/  @!UP1 USHF.L.U32 UR12, UR12, 0x1, URZ ;  /* 0x000000010c0c9899 */ /* 0x000fe400080006ff */
[----:B------:R-:W-:Y:S01]  /*0f50*/  @!UP1 ULEA UR7, UR37, UR7, 0x18 ;  /* 0x0000000725079291 */ /* 0x000fe2000f8ec0ff */
[----:B------:R-:W-:Y:S01]  /*0f60*/  VOTEU.ALL UP1, P1 ;  /* 0x0000000000ff7886 */ /* 0x000fe20000820000 */
[----:B------:R-:W-:Y:S01]  /*0f70*/  UISETP.NE.AND UP4, UPT, UR10, URZ, UPT ;  /* 0x000000ff0a00728c */ /* 0x000fe2000bf85270 */
[----:B------:R-:W3:Y:S09]  /*0f80*/  FENCE.VIEW.ASYNC.S ;  /* 0x00000000000073c6 */ /* 0x000ef20000000000 */
[----:B---3--:R3:W4:Y:S01]  /*0f90*/  @!UP1 SYNCS.EXCH.64 URZ, [UR7+0x1d0], UR12 ;  /* 0x0001d00c07ff95b2 */ /* 0x0087220008000100 */
[----:B--2---:R-:W-:-:S09]  /*0fa0*/  UISETP.EQ.U32.AND UP1, UPT, UR8, 0x1, UPT ;  /* 0x000000010800788c */ /* 0x004fd2000bf22070 */
[----:B------:R-:W-:Y:S05]  /*0fb0*/  BRA.U !UP1, `(.L_x_16) ;  /* 0x0000000109087547 */ /* 0x000fea000b800000 */
[----:B-1--4-:R-:W-:Y:S01]  /*0fc0*/  UCGABAR_ARV ;  /* 0x00000000000079c7 */ /* 0x012fe20008000000 */
[----:B------:R-:W-:Y:S05]  /*0fd0*/  BRA `(.L_x_17) ;  /* 0x0000000000047947 */ /* 0x000fea0003800000 */
.L_x_16:
[----:B-1--4-:R-:W-:Y:S01]  /*0fe0*/  NOP ;  /* 0x0000000000007918 */ /* 0x012fe20000000000 */
.L_x_17:
[----:B------:R-:W1:Y:S01]  /*0ff0*/  S2R R15, SR_CTAID.Y ;  /* 0x00000000000f7919 */ /* 0x000e620000002600 */
[----:B------:R-:W-:-:S05]  /*1000*/  CS2R.32 R91, SR_CgaSize ;  /* 0x00000000005b7805 */ /* 0x000fca0000008a00 */
[----:B------:R-:W-:-:S05]  /*1010*/  IMAD R91, R91, -0xa0, RZ ;  /* 0xffffff605b5b7824 */ /* 0x000fca00078e02ff */
[----:B---3--:R-:W-:-:S14]  /*1020*/  R2UR UR7, R91 ;  /* 0x000000005b0772ca */ /* 0x008fdc00000e0000 */
[----:B------:R-:W2:Y:S01]  /*1030*/  LDCU UR7, c[0x0][UR7+0x2b4] ;  /* 0x00005680070777ac */ /* 0x000ea20008000800 */
[----:B------:R-:W-:-:S05]  /*1040*/  CS2R.32 R0, SR_CgaSize ;  /* 0x0000000000007805 */ /* 0x000fca0000008a00 */
[----:B------:R-:W-:-:S06]  /*1050*/  IMAD R0, R0, -0xa0, RZ ;  /* 0xffffff6000007824 */ /* 0x000fcc00078e02ff */
[----:B------:R-:W3:Y:S01]  /*1060*/  LDC R0, c[0x0][R0+0x2a4] ;  /* 0x0000a90000007b82 */ /* 0x000ee20000000800 */
[----:B------:R-:W-:Y:S01]  /*1070*/  PRMT R8, RZ, 0x7610, R8 ;  /* 0x00007610ff087816 */ /* 0x000fe20000000008 */
[----:B------:R-:W4:Y:S01]  /*1080*/  S2R R9, SR_CTAID.X ;  /* 0x0000000000097919 */ /* 0x000f220000002500 */
[----:B------:R-:W-:-:S05]  /*1090*/  CS2R.32 R91, SR_CgaSize ;  /* 0x00000000005b7805 */ /* 0x000fca0000008a00 */
[----:B------:R-:W-:-:S05]  /*10a0*/  IMAD R91, R91, -0xa0, RZ ;  /* 0xffffff605b5b7824 */ /* 0x000fca00078e02ff */
[----:B------:R-:W-:-:S14]  /*10b0*/  R2UR UR8, R91 ;  /* 0x000000005b0872ca */ /* 0x000fdc00000e0000 */
[----:B------:R-:W3:Y:S01]  /*10c0*/  LDCU UR8, c[0x0][UR8+0x2b0] ;  /* 0x00005600080877ac */ /* 0x000ee20008000800 */
[----:B------:R-:W-:Y:S01]  /*10d0*/  UISETP.NE.AND UP2, UPT, UR10, 0x2, UPT ;  /* 0x000000020a00788c */ /* 0x000fe2000bf45270 */
[----:B------:R-:W2:Y:S01]  /*10e0*/  LDC R11, c[0x0][0xb24] ;  /* 0x0002c900ff0b7b82 */ /* 0x000ea20000000800 */
[----:B------:R-:W-:-:S05]  /*10f0*/  CS2R.32 R2, SR_CgaSize ;  /* 0x0000000000027805 */ /* 0x000fca0000008a00 */
[----:B------:R-:W-:-:S06]  /*1100*/  IMAD R2, R2, -0xa0, RZ ;  /* 0xffffff6002027824 */ /* 0x000fcc00078e02ff */
[----:B------:R-:W3:Y:S08]  /*1110*/  LDC R2, c[0x0][R2+0x2a0] ;  /* 0x0000a80002027b82 */ /* 0x000ef00000000800 */
[----:B------:R-:W3:Y:S01]  /*1120*/  LDC R40, c[0x0][0xb24] ;  /* 0x0002c900ff287b82 */ /* 0x000ee20000000800 */
[----:B-1----:R-:W-:-:S07]  /*1130*/  I2FP.F32.U32 R90, R15 ;  /* 0x0000000f005a7245 */ /* 0x002fce0000201000 */
[----:B------:R-:W1:Y:S01]  /*1140*/  S2UR UR36, SR_CTAID.Z ;  /* 0x00000000002479c3 */ /* 0x000e620000002700 */
[----:B--2---:R-:W-:Y:S01]  /*1150*/  ISETP.GE.AND P0, PT, R11, 0x1, PT ;  /* 0x000000010b00780c */ /* 0x004fe20003f06270 */
[----:B----4-:R-:W-:Y:S01]  /*1160*/  IMAD.MOV.U32 R14, RZ, RZ, R9 ;  /* 0x000000ffff0e7224 */ /* 0x010fe200078e0009 */
[----:B------:R-:W-:Y:S01]  /*1170*/  I2FP.F32.U32 R91, R9 ;  /* 0x00000009005b7245 */ /* 0x000fe20000201000 */
[----:B------:R-:W-:Y:S01]  /*1180*/  FMUL R90, R90, UR7 ;  /* 0x000000075a5a7c20 */ /* 0x000fe20008400000 */
[----:B------:R-:W2:Y:S03]  /*1190*/  LDCU UR7, c[0x0][0xb30] ;  /* 0x00016600ff0777ac */ /* 0x000ea60008000800 */
[----:B---3--:R-:W-:Y:S02]  /*11a0*/  FMUL R91, R91, UR8 ;  /* 0x000000085b5b7c20 */ /* 0x008fe40008400000 */
[----:B------:R-:W3:Y:S08]  /*11b0*/  F2I.U32.TRUNC.NTZ R90, R90 ;  /* 0x0000005a005a7305 */ /* 0x000ef0000020f000 */
[----:B------:R-:W4:Y:S01]  /*11c0*/  F2I.U32.TRUNC.NTZ R91, R91 ;  /* 0x0000005b005b7305 */ /* 0x000f22000020f000 */
[----:B--2---:R-:W-:Y:S01]  /*11d0*/  UISETP.NE.AND UP3, UPT, UR7, 0x1, UPT ;  /* 0x000000010700788c */ /* 0x004fe2000bf65270 */
[----:B---3--:R-:W-:-:S05]  /*11e0*/  IADD3 R90, PT, PT, -R90, RZ, RZ ;  /* 0x000000ff5a5a7210 */ /* 0x008fca0007ffe1ff */
[----:B------:R-:W-:Y:S01]  /*11f0*/  IMAD R90, R0, R90, R15 ;  /* 0x0000005a005a7224 */ /* 0x000fe200078e020f */
[----:B------:R-:W-:Y:S01]  /*1200*/  PRMT R0, RZ, 0x7610, R0 ;  /* 0x00007610ff007816 */ /* 0x000fe20000000000 */
[----:B----4-:R-:W-:-:S04]  /*1210*/  IMAD.MOV R91, RZ, RZ, -R91 ;  /* 0x000000ffff5b7224 */ /* 0x010fc800078e0a5b */
[----:B------:R-:W-:Y:S01]  /*1220*/  IMAD R91, R2, R91, R9 ;  /* 0x0000005b025b7224 */ /* 0x000fe200078e0209 */
[----:B-1----:R-:W-:Y:S06]  /*1230*/  BRA.U UP4, `(.L_x_18) ;  /* 0x0000000104247547 */ /* 0x002fec000b800000 */
[----:B------:R-:W-:Y:S01]  /*1240*/  ISETP.NE.AND P1, PT, R90, RZ, PT ;  /* 0x000000ff5a00720c */ /* 0x000fe20003f25270 */
[----:B------:R-:W-:Y:S01]  /*1250*/  IMAD.MOV.U32 R0, RZ, RZ, 0x3 ;  /* 0x00000003ff007424 */ /* 0x000fe200078e00ff */
[C---:B------:R-:W-:Y:S02]  /*1260*/  LOP3.LUT R2, R91.reuse, 0xfffffffe, RZ, 0xc0, !PT ;  /* 0xfffffffe5b027812 */ /* 0x040fe400078ec0ff */
[----:B------:R-:W-:Y:S02]  /*1270*/  ISETP.LT.U32.OR P1, PT, R91, 0x2, !P1 ;  /* 0x000000025b00780c */ /* 0x000fe40004f21470 */
[----:B------:R-:W-:Y:S02]  /*1280*/  SHF.L.U32 R0, R0, R2, RZ ;  /* 0x0000000200007219 */ /* 0x000fe400000006ff */
[----:B------:R-:W-:Y:S02]  /*1290*/  SEL R4, RZ, 0x1, !P1 ;  /* 0x00000001ff047807 */ /* 0x000fe40004800000 */
[----:B------:R-:W-:-:S05]  /*12a0*/  SEL R3, RZ, 0x2, !P1 ;  /* 0x00000002ff037807 */ /* 0x000fca0004800000 */
[----:B------:R-:W-:-:S05]  /*12b0*/  IMAD.IADD R3, R4, 0x1, R3 ;  /* 0x0000000104037824 */ /* 0x000fca00078e0203 */
[----:B------:R-:W-:Y:S02]  /*12c0*/  PRMT R8, R3, 0x7610, R8 ;  /* 0x0000761003087816 */ /* 0x000fe40000000008 */
.L_x_18:
[----:B------:R-:W-:Y:S05]  /*12d0*/  @!P0 BRA `(.L_x_19) ;  /* 0x0000000000b88947 */ /* 0x000fea0003800000 */
[----:B------:R-:W1:Y:S01]  /*12e0*/  LDC.64 R4, c[0x0][0xb18] ;  /* 0x0002c600ff047b82 */ /* 0x000e620000000a00 */
[----:B------:R-:W-:-:S07]  /*12f0*/  ISETP.NE.AND P0, PT, R11, 0x1, PT ;  /* 0x000000010b00780c */ /* 0x000fce0003f05270 */
[----:B------:R-:W2:Y:S08]  /*1300*/  LDC R14, c[0x0][0xb0c] ;  /* 0x0002c300ff0e7b82 */ /* 0x000eb00000000800 */
[----:B------:R-:W3:Y:S08]  /*1310*/  LDC R16, c[0x0][0x370] ;  /* 0x0000dc00ff107b82 */ /* 0x000ef00000000800 */
[----:B------:R-:W4:Y:S01]  /*1320*/  LDC R13, c[0x0][0x374] ;  /* 0x0000dd00ff0d7b82 */ /* 0x000f220000000800 */
[----:B-1----:R-:W-:-:S07]  /*1330*/  ISETP.NE.AND P1, PT, R4, 0x1, PT ;  /* 0x000000010400780c */ /* 0x002fce0003f25270 */
[----:B------:R-:W3:Y:S01]  /*1340*/  LDC.64 R6, c[0x0][0xb10] ;  /* 0x0002c400ff067b82 */ /* 0x000ee20000000a00 */
[----:B--2---:R-:W-:-:S07]  /*1350*/  ISETP.NE.AND P2, PT, R14, 0x1, PT ;  /* 0x000000010e00780c */ /* 0x004fce0003f45270 */
[----:B------:R-:W1:Y:S08]  /*1360*/  LDC R12, c[0x0][0xb20] ;  /* 0x0002c800ff0c7b82 */ /* 0x000e700000000800 */
[----:B------:R-:W2:Y:S01]  /*1370*/  LDC.64 R2, c[0x0][0xb28] ;  /* 0x0002ca00ff027b82 */ /* 0x000ea20000000a00 */
[----:B----4-:R-:W-:-:S04]  /*1380*/  IMAD.HI.U32 R17, R13, R5, RZ ;  /* 0x000000050d117227 */ /* 0x010fc800078e00ff */
[----:B------:R-:W-:-:S04]  /*1390*/  IMAD.HI.U32 R5, R15, R5, RZ ;  /* 0x000000050f057227 */ /* 0x000fc800078e00ff */
[----:B---3--:R-:W-:-:S05]  /*13a0*/  IMAD.HI.U32 R18, R16, R6, RZ ;  /* 0x0000000610127227 */ /* 0x008fca00078e00ff */
[-C--:B------:R-:W-:Y:S01]  /*13b0*/  @P2 SHF.R.U32.HI R16, RZ, R7.reuse, R18 ;  /* 0x00000007ff102219 */ /* 0x080fe20000011612 */
[----:B------:R-:W-:Y:S01]  /*13c0*/  IMAD.HI.U32 R18, R9, R6, RZ ;  /* 0x0000000609127227 */ /* 0x000fe200078e00ff */
[-C--:B-1----:R-:W-:Y:S02]  /*13d0*/  @P1 SHF.R.U32.HI R13, RZ, R12.reuse, R17 ;  /* 0x0000000cff0d1219 */ /* 0x082fe40000011611 */
[----:B------:R-:W-:Y:S02]  /*13e0*/  SHF.R.U32.HI R5, RZ, R12, R5 ;  /* 0x0000000cff057219 */ /* 0x000fe40000011605 */
[----:B------:R-:W-:Y:S02]  /*13f0*/  SHF.R.U32.HI R18, RZ, R7, R18 ;  /* 0x00000007ff127219 */ /* 0x000fe40000011612 */
[----:B------:R-:W-:Y:S01]  /*1400*/  SEL R5, R15, R5, !P1 ;  /* 0x000000050f057207 */ /* 0x000fe20004800000 */
[----:B--2---:R-:W-:Y:S01]  /*1410*/  IMAD.HI.U32 R17, R13, R2, RZ ;  /* 0x000000020d117227 */ /* 0x004fe200078e00ff */
[----:B------:R-:W-:-:S03]  /*1420*/  SEL R18, R9, R18, !P2 ;  /* 0x0000001209127207 */ /* 0x000fc60005000000 */
[----:B------:R-:W-:Y:S01]  /*1430*/  IMAD.HI.U32 R6, R16, R2, RZ ;  /* 0x0000000210067227 */ /* 0x000fe200078e00ff */
[----:B------:R-:W-:-:S04]  /*1440*/  @P0 SHF.R.U32.HI R13, RZ, R3, R17 ;  /* 0x00000003ff0d0219 */ /* 0x000fc80000011611 */
[----:B------:R-:W-:Y:S01]  /*1450*/  @P0 SHF.R.U32.HI R16, RZ, R3, R6 ;  /* 0x00000003ff100219 */ /* 0x000fe20000011606 */
[----:B------:R-:W-:-:S04]  /*1460*/  IMAD R13, R13, R11, RZ ;  /* 0x0000000b0d0d7224 */ /* 0x000fc800078e02ff */
[----:B------:R-:W-:Y:S01]  /*1470*/  IMAD R6, R16, R11, RZ ;  /* 0x0000000b10067224 */ /* 0x000fe200078e02ff */
[----:B------:R-:W-:-:S04]  /*1480*/  ISETP.GE.AND P1, PT, R5, R13, PT ;  /* 0x0000000d0500720c */ /* 0x000fc80003f26270 */
[----:B------:R-:W-:Y:S01]  /*1490*/  ISETP.GE.OR P1, PT, R18, R6, P1 ;  /* 0x000000061200720c */ /* 0x000fe20000f26670 */
[----:B------:R-:W-:-:S05]  /*14a0*/  IMAD.HI.U32 R6, R5, R2, RZ ;  /* 0x0000000205067227 */ /* 0x000fca00078e00ff */
[----:B------:R-:W-:-:S04]  /*14b0*/  SHF.R.U32.HI R6, RZ, R3, R6 ;  /* 0x00000003ff067219 */ /* 0x000fc80000011606 */
[----:B------:R-:W-:-:S03]  /*14c0*/  SEL R6, R5, R6, !P0 ;  /* 0x0000000605067207 */ /* 0x000fc60004000000 */
[----:B------:R-:W-:Y:S01]  /*14d0*/  @!P1 IMAD.HI.U32 R7, R18, R2, RZ ;  /* 0x0000000212079227 */ /* 0x000fe200078e00ff */
[----:B------:R-:W-:-:S04]  /*14e0*/  IADD3 R2, PT, PT, -R6, RZ, RZ ;  /* 0x000000ff06027210 */ /* 0x000fc80007ffe1ff */
[----:B------:R-:W-:Y:S01]  /*14f0*/  @!P1 SHF.R.U32.HI R3, RZ, R3, R7 ;  /* 0x00000003ff039219 */ /* 0x000fe20000011607 */
[----:B------:R-:W-:Y:S01]  /*1500*/  IMAD R2, R11, R2, R5 ;  /* 0x000000020b027224 */ /* 0x000fe200078e0205 */
[----:B------:R-:W-:Y:S02]  /*1510*/  IADD3 R7, PT, PT, -R5, RZ, RZ ;  /* 0x000000ff05077210 */ /* 0x000fe40007ffe1ff */
[----:B------:R-:W-:-:S03]  /*1520*/  @!P1 SEL R3, R18, R3, !P0 ;  /* 0x0000000312039207 */ /* 0x000fc60004000000 */
[----:B------:R-:W-:Y:S02]  /*1530*/  IMAD R7, R4, R7, R15 ;  /* 0x0000000704077224 */ /* 0x000fe400078e020f */
[--C-:B------:R-:W-:Y:S02]  /*1540*/  @!P1 IMAD.IADD R6, R6, 0x1, -R3.reuse ;  /* 0x0000000106069824 */ /* 0x100fe400078e0a03 */
[----:B------:R-:W-:Y:S01]  /*1550*/  @!P1 IMAD R3, R2, R16, R3 ;  /* 0x0000001002039224 */ /* 0x000fe200078e0203 */
[----:B------:R-:W-:Y:S01]  /*1560*/  IADD3 R2, PT, PT, -R18, RZ, RZ ;  /* 0x000000ff12027210 */ /* 0x000fe20007ffe1ff */
[----:B------:R-:W-:Y:S02]  /*1570*/  @!P1 IMAD R5, R6, R11, R18 ;  /* 0x0000000b06059224 */ /* 0x000fe400078e0212 */
[----:B------:R-:W-:Y:S02]  /*1580*/  @!P1 IMAD.MOV.U32 R18, RZ, RZ, R3 ;  /* 0x000000ffff129224 */ /* 0x000fe400078e0003 */
[----:B------:R-:W-:-:S02]  /*1590*/  IMAD R2, R14, R2, R9 ;  /* 0x000000020e027224 */ /* 0x000fc400078e0209 */
[----:B------:R-:W-:Y:S02]  /*15a0*/  IMAD R15, R5, R4, R7 ;  /* 0x00000004050f7224 */ /* 0x000fe400078e0207 */
[----:B------:R-:W-:Y:S02]  /*15b0*/  IMAD R14, R18, R14, R2 ;  /* 0x0000000e120e7224 */ /* 0x000fe400078e0202 */
.L_x_19:
[----:B------:R-:W-:Y:S05]  /*15c0*/  BRA.U UP3, `(.L_x_20) ;  /* 0x0000000103407547 */ /* 0x000fea000b800000 */
[----:B------:R-:W1:Y:S08]  /*15d0*/  LDC.64 R4, c[0x0][0xb10] ;  /* 0x0002c400ff047b82 */ /* 0x000e700000000a00 */
[----:B------:R-:W2:Y:S08]  /*15e0*/  LDC.64 R2, c[0x0][0xb18] ;  /* 0x0002c600ff027b82 */ /* 0x000eb00000000a00 */
[----:B------:R-:W3:Y:S08]  /*15f0*/  LDC R6, c[0x0][0xb20] ;  /* 0x0002c800ff067b82 */ /* 0x000ef00000000800 */
[----:B------:R-:W4:Y:S01]  /*1600*/  LDC R7, c[0x0][0xb0c] ;  /* 0x0002c300ff077b82 */ /* 0x000f220000000800 */
[----:B-1----:R-:W-:-:S05]  /*1610*/  IMAD.HI.U32 R4, R14, R4, RZ ;  /* 0x000000040e047227 */ /* 0x002fca00078e00ff */
[----:B------:R-:W-:Y:S01]  /*1620*/  SHF.R.U32.HI R4, RZ, R5, R4 ;  /* 0x00000005ff047219 */ /* 0x000fe20000011604 */
[----:B--2---:R-:W-:Y:S01]  /*1630*/  IMAD.HI.U32 R3, R15, R3, RZ ;  /* 0x000000030f037227 */ /* 0x004fe200078e00ff */
[----:B------:R-:W-:-:S04]  /*1640*/  ISETP.NE.AND P0, PT, R2, 0x1, PT ;  /* 0x000000010200780c */ /* 0x000fc80003f05270 */
[----:B---3--:R-:W-:-:S04]  /*1650*/  SHF.R.U32.HI R3, RZ, R6, R3 ;  /* 0x00000006ff037219 */ /* 0x008fc80000011603 */
[----:B------:R-:W-:Y:S02]  /*1660*/  SEL R3, R15, R3, !P0 ;  /* 0x000000030f037207 */ /* 0x000fe40004000000 */
[----:B----4-:R-:W-:-:S04]  /*1670*/  ISETP.NE.AND P1, PT, R7, 0x1, PT ;  /* 0x000000010700780c */ /* 0x010fc80003f25270 */
[----:B------:R-:W-:-:S05]  /*1680*/  SEL R5, R14, R4, !P1 ;  /* 0x000000040e057207 */ /* 0x000fca0004800000 */
[----:B------:R-:W-:Y:S02]  /*1690*/  IMAD.IADD R4, R3, 0x1, -R5 ;  /* 0x0000000103047824 */ /* 0x000fe400078e0a05 */
[----:B------:R-:W-:Y:S02]  /*16a0*/  IMAD.IADD R3, R5, 0x1, -R3 ;  /* 0x0000000105037824 */ /* 0x000fe400078e0a03 */
[----:B------:R-:W-:Y:S02]  /*16b0*/  IMAD R14, R4, R7, R14 ;  /* 0x00000007040e7224 */ /* 0x000fe400078e020e */
[----:B------:R-:W-:Y:S02]  /*16c0*/  IMAD R15, R3, R2, R15 ;  /* 0x00000002030f7224 */ /* 0x000fe400078e020f */
.L_x_20:
[----:B------:R-:W-:Y:S05]  /*16d0*/  BRA.U !UP1, `(.L_x_21) ;  /* 0x00000001090c7547 */ /* 0x000fea000b800000 */
[----:B------:R-:W-:Y:S01]  /*16e0*/  UCGABAR_WAIT ;  /* 0x0000000000007dc7 */ /* 0x000fe20008000000 */
[----:B------:R-:W-:Y:S01]  /*16f0*/  CCTL.IVALL ;  /* 0x00000000ff00798f */ /* 0x000fe20002000000 */
[----:B------:R-:W-:Y:S05]  /*1700*/  BRA `(.L_x_22) ;  /* 0x0000000000047947 */ /* 0x000fea0003800000 */
.L_x_21:
[----:B------:R-:W-:Y:S06]  /*1710*/  BAR.SYNC.DEFER_BLOCKING 0x0 ;  /* 0x0000000000007b1d */ /* 0x000fec0000010000 */
.L_x_22:
[----:B------:R-:W-:Y:S05]  /*1720*/  BRA.U UP2, `(.L_x_23) ;  /* 0x0000001902647547 */ /* 0x000fea000b800000 */
[----:B------:R-:W1:Y:S01]  /*1730*/  LDCU UR4, c[0x0][0x38c] ;  /* 0x00007180ff0477ac */ /* 0x000e620008000800 */
[----:B------:R-:W2:Y:S01]  /*1740*/  LDC R8, c[0x0][0x370] ;  /* 0x0000dc00ff087b82 */ /* 0x000ea20000000800 */
[C---:B------:R-:W-:Y:S01]  /*1750*/  IMAD.SHL.U32 R19, R9.reuse, 0x40, RZ ;  /* 0x0000004009137824 */ /* 0x040fe200078e00ff */
[----:B------:R-:W-:Y:S01]  /*1760*/  PLOP3.LUT P1, PT, PT, PT, UP5, 0x80, 0x8 ;  /* 0x000000000008781c */ /* 0x000fe20003f2f058 */
[----:B------:R-:W-:Y:S01]  /*1770*/  UISETP.NE.AND UP1, UPT, UR10, URZ, UPT ;  /* 0x000000ff0a00728c */ /* 0x000fe2000bf25270 */
[----:B------:R-:W-:Y:S01]  /*1780*/  ISETP.NE.AND P4, PT, R10, RZ, P5 ;  /* 0x000000ff0a00720c */ /* 0x000fe20002f85270 */
[----:B------:R-:W-:Y:S01]  /*1790*/  IMAD.SHL.U32 R18, R9, 0x80, RZ ;  /* 0x0000008009127824 */ /* 0x000fe200078e00ff */
[----:B------:R-:W-:Y:S01]  /*17a0*/  PLOP3.LUT P1, PT, P1, PT, PT, 0x8, 0x80 ;  /* 0x000000000080781c */ /* 0x000fe20000f2e170 */
[----:B------:R-:W-:Y:S01]  /*17b0*/  IMAD.MOV.U32 R17, RZ, RZ, 0x1 ;  /* 0x00000001ff117424 */ /* 0x000fe200078e00ff */
[----:B------:R-:W3:Y:S01]  /*17c0*/  LDC R0, c[0x0][0x374] ;  /* 0x0000dd00ff007b82 */ /* 0x000ee20000000800 */
[----:B------:R-:W-:Y:S01]  /*17d0*/  IMAD.MOV.U32 R16, RZ, RZ, RZ ;  /* 0x000000ffff107224 */ /* 0x000fe200078e00ff */
[----:B------:R-:W-:Y:S01]  /*17e0*/  CS2R R12, SRZ ;  /* 0x00000000000c7805 */ /* 0x000fe2000001ff00 */
[----:B------:R-:W-:Y:S01]  /*17f0*/  IMAD.MOV.U32 R11, RZ, RZ, 0x1 ;  /* 0x00000001ff0b7424 */ /* 0x000fe200078e00ff */
[----:B------:R-:W-:Y:S01]  /*1800*/  LOP3.LUT R19, R19, 0x40, RZ, 0xc0, !PT ;  /* 0x0000004013137812 */ /* 0x000fe200078ec0ff */
[----:B------:R-:W4:Y:S01]  /*1810*/  LDCU.64 UR14, c[0x0][0x348] ;  /* 0x00006900ff0e77ac */ /* 0x000f220008000a00 */
[----:B-1----:R-:W-:-:S02]  /*1820*/  UIADD3 UR5, UPT, UPT, UR4, 0x1f, URZ ;  /* 0x0000001f04057890 */ /* 0x002fc4000fffe0ff */
[----:B------:R-:W-:Y:S02]  /*1830*/  USEL UR22, UR6, 0x2, UP1 ;  /* 0x0000000206167887 */ /* 0x000fe40008800000 */
[----:B------:R-:W-:Y:S01]  /*1840*/  USHF.R.S32.HI UR7, URZ, 0x1f, UR5 ;  /* 0x0000001fff077899 */ /* 0x000fe20008011405 */
[----:B------:R-:W-:-:S03]  /*1850*/  UMOV UR23, URZ ;  /* 0x000000ff00177c82 */ /* 0x000fc60008000000 */
[----:B------:R-:W-:Y:S02]  /*1860*/  ULEA.HI UR7, UR7, UR5, URZ, 0x5 ;  /* 0x0000000507077291 */ /* 0x000fe4000f8f28ff */
[----:B------:R-:W-:Y:S02]  /*1870*/  UIADD3 UR5, UPT, UPT, UR4, -0x1, URZ ;  /* 0xffffffff04057890 */ /* 0x000fe4000fffe0ff */
[----:B------:R-:W-:Y:S02]  /*1880*/  USHF.R.S32.HI UR7, URZ, 0x5, UR7 ;  /* 0x00000005ff077899 */ /* 0x000fe40008011407 */
[----:B------:R-:W-:Y:S02]  /*1890*/  UISETP.GE.U32.AND UP2, UPT, UR5, -0x3f, UPT ;  /* 0xffffffc10500788c */ /* 0x000fe4000bf46070 */
[----:B------:R-:W-:Y:S02]  /*18a0*/  UISETP.LT.U32.AND UP0, UPT, UR7, 0x10, UPT ;  /* 0x000000100700788c */ /* 0x000fe4000bf01070 */
[----:B------:R-:W-:-:S02]  /*18b0*/  UIADD3 UR4, UPT, UPT, UR4, 0x3e, URZ ;  /* 0x0000003e04047890 */ /* 0x000fc4000fffe0ff */
[----:B------:R-:W-:-:S04]  /*18c0*/  USEL UR5, UR7, 0x10, UP0 ;  /* 0x0000001007057887 */ /* 0x000fc80008000000 */
[----:B------:R-:W-:Y:S02]  /*18d0*/  UIADD3 UR21, UPT, UPT, UR5, -0x1, URZ ;  /* 0xffffffff05157890 */ /* 0x000fe4000fffe0ff */
[----:B------:R-:W-:Y:S02]  /*18e0*/  @UP2 UIADD3 UR21, UPT, UPT, UR5, URZ, URZ ;  /* 0x000000ff05152290 */ /* 0x000fe4000fffe0ff */
[----:B------:R-:W-:Y:S02]  /*18f0*/  UIADD3 UR24, UPT, UPT, UR7, -UR5, URZ ;  /* 0x8000000507187290 */ /* 0x000fe4000fffe0ff */
[----:B------:R-:W-:Y:S02]  /*1900*/  UIADD3 UR13, UPT, UPT, UR21, 0x1, URZ ;  /* 0x00000001150d7890 */ /* 0x000fe4000fffe0ff */
[----:B--2-4-:R-:W-:-:S12]  /*1910*/  UIADD3 UR21, UPT, UPT, -UR21, URZ, URZ ;  /* 0x000000ff15157290 */ /* 0x014fd8000fffe1ff */
.L_x_43:
[----:B------:R-:W-:Y:S01]  /*1920*/  UISETP.NE.AND UP0, UPT, UR37, URZ, UPT ;  /* 0x000000ff2500728c */ /* 0x000fe2000bf05270 */
[----:B------:R-:W1:Y:S08]  /*1930*/  S2UR UR37, SR_CgaCtaId ;  /* 0x00000000002579c3 */ /* 0x000e700000008800 */
[----:B------:R-:W-:Y:S05]  /*1940*/  BRA.U UP0, `(.L_x_24) ;  /* 0x0000000100347547 */ /* 0x000fea000b800000 */
[----:B------:R-:W2:Y:S01]  /*1950*/  S2R R2, SR_CgaCtaId ;  /* 0x0000000000027919 */ /* 0x000ea20000008800 */
[----:B------:R-:W-:-:S04]  /*1960*/  MOV R3, 0x400 ;  /* 0x0000040000037802 */ /* 0x000fc80000000f00 */
[----:B--2---:R-:W-:Y:S02]  /*1970*/  LEA R2, R2, R3, 0x18 ;  /* 0x0000000302027211 */ /* 0x004fe400078ec0ff */
[----:B------:R-:W-:-:S03]  /*1980*/  SHF.L.U32 R3, R11, 0x1f, RZ ;  /* 0x0000001f0b037819 */ /* 0x000fc600000006ff */
[----:B------:R-:W-:-:S04]  /*1990*/  IMAD R2, R12, 0x8, R2 ;  /* 0x000000080c027824 */ /* 0x000fc800078e0202 */
[----:B------:R-:W2:Y:S02]  /*19a0*/  SYNCS.PHASECHK.TRANS64.TRYWAIT P0, [R2+URZ+0x1c0], R3 ;  /* 0x0001c003020075a7 */ /* 0x000ea400080011ff */
[----:B--2---:R-:W-:Y:S05]  /*19b0*/  @!P0 BRA `(.L_x_25) ;  /* 0x00000080008c8947 */ /* 0x004fea0003800000 */
.L_x_162:
[----:B------:R-:W-:Y:S01]  /*19c0*/  VIADD R12, R12, 0x1 ;  /* 0x000000010c0c7836 */ /* 0x000fe20000000000 */
[----:B------:R2:W-:Y:S04]  /*19d0*/  SYNCS.ARRIVE.TRANS64.A1T0 RZ, [R2+URZ+0x1b0], RZ ;  /* 0x0001b0ff02ff79a7 */ /* 0x0005e800081000ff */
[----:B------:R-:W-:-:S04]  /*19e0*/  ISETP.NE.AND P0, PT, R12, 0x2, PT ;  /* 0x000000020c00780c */ /* 0x000fc80003f05270 */
[----:B------:R-:W-:Y:S02]  /*19f0*/  SEL R12, R12, RZ, P0 ;  /* 0x000000ff0c0c7207 */ /* 0x000fe40000000000 */
[----:B--2---:R-:W-:-:S04]  /*1a00*/  SEL R2, RZ, 0x1, P0 ;  /* 0x00000001ff027807 */ /* 0x004fc80000000000 */
[----:B------:R-:W-:-:S07]  /*1a10*/  LOP3.LUT R11, R11, R2, RZ, 0x3c, !PT ;  /* 0x000000020b0b7212 */ /* 0x000fce00078e3cff */
.L_x_24:
[----:B------:R-:W-:Y:S01]  /*1a20*/  UMOV UR6, 0x400 ;  /* 0x0000040000067882 */ /* 0x000fe20000000000 */
[----:B------:R-:W-:Y:S01]  /*1a30*/  SHF.L.U32 R2, R17, 0x1f, RZ ;  /* 0x0000001f11027819 */ /* 0x000fe200000006ff */
[----:B-1----:R-:W-:Y:S01]  /*1a40*/  ULEA UR6, UR37, UR6, 0x18 ;  /* 0x0000000625067291 */ /* 0x002fe2000f8ec0ff */
[----:B------:R-:W-:Y:S01]  /*1a50*/  R2UR UR35, R18 ;  /* 0x00000000122372ca */ /* 0x000fe200000e0000 */
[----:B------:R-:W-:Y:S01]  /*1a60*/  UISETP.GE.U32.AND UP0, UPT, UR4, 0x3f, UPT ;  /* 0x0000003f0400788c */ /* 0x000fe2000bf06070 */
[----:B------:R-:W-:Y:S01]  /*1a70*/  R2UR UR11, R19 ;  /* 0x00000000130b72ca */ /* 0x000fe200000e0000 */
[----:B------:R-:W-:Y:S01]  /*1a80*/  ULEA UR8, UR23, UR6, 0x3 ;  /* 0x0000000617087291 */ /* 0x000fe2000f8e18ff */
[----:B------:R-:W-:-:S08]  /*1a90*/  UMOV UR25, URZ ;  /* 0x000000ff00197c82 */ /* 0x000fd00008000000 */
[----:B------:R1:W2:Y:S01]  /*1aa0*/  SYNCS.PHASECHK.TRANS64.TRYWAIT P0, [UR8+0x80], R2 ;  /* 0x00008002ff0075a7 */ /* 0x0002a20008001108 */
[----:B------:R-:W-:-:S13]  /*1ab0*/  R2UR UR8, R15 ;  /* 0x000000000f0872ca */ /* 0x000fda00000e0000 */
[----:B------:R-:W-:Y:S01]  /*1ac0*/  ULEA UR11, UR8, UR11, 0x7 ;  /* 0x0000000b080b7291 */ /* 0x000fe2000f8e38ff */
[----:B-1----:R-:W-:-:S05]  /*1ad0*/  LEA.HI R2, R14, R14, RZ, 0x1 ;  /* 0x0000000e0e027211 */ /* 0x002fca00078f08ff */
[----:B------:R-:W-:-:S05]  /*1ae0*/  IMAD.SHL.U32 R2, R2, 0x80, RZ ;  /* 0x0000008002027824 */ /* 0x000fca00078e00ff */
[----:B------:R-:W-:-:S04]  /*1af0*/  LOP3.LUT R2, R2, 0xffffff00, RZ, 0xc0, !PT ;  /* 0xffffff0002027812 */ /* 0x000fc800078ec0ff */
[----:B------:R-:W-:-:S13]  /*1b00*/  R2UR UR9, R2 ;  /* 0x00000000020972ca */ /* 0x000fda00000e0000 */
[----:B------:R-:W-:Y:S01]  /*1b10*/  ULOP3.LUT UR35, UR9, 0x80, UR35, 0xf8, !UPT ;  /* 0x0000008009237892 */ /* 0x000fe2000f8ef823 */
[----:B------:R-:W-:Y:S11]  /*1b20*/  BRA.U !UP0, `(.L_x_26) ;  /* 0x0000000108c07547 */ /* 0x000ff6000b800000 */
[----:B------:R-:W-:Y:S01]  /*1b30*/  UMOV UR16, UR21 ;  /* 0x0000001500107c82 */ /* 0x000fe20008000000 */
[----:B------:R-:W-:Y:S01]  /*1b40*/  UMOV UR17, UR23 ;  /* 0x0000001700117c82 */ /* 0x000fe20008000000 */
[----:B------:R-:W-:-:S05]  /*1b50*/  UMOV UR34, URZ ;  /* 0x000000ff00227c82 */ /* 0x000fca0008000000 */
.L_x_32:
[----:B------:R-:W-:Y:S01]  /*1b60*/  ULEA UR33, UR17, UR6, 0x3 ;  /* 0x0000000611217291 */ /* 0x000fe2000f8e18ff */
[----:B------:R-:W-:Y:S01]  /*1b70*/  @P5 MOV R3, 0x6000 ;  /* 0x0000600000035802 */ /* 0x000fe20000000f00 */
[----:B-12-4-:R-:W-:Y:S10]  /*1b80*/  @P0 BRA `(.L_x_27) ;  /* 0x00000000000c0947 */ /* 0x016ff40003800000 */
[----:B------:R-:W-:-:S04]  /*1b90*/  SHF.L.U32 R4, R17, 0x1f, RZ ;  /* 0x0000001f11047819 */ /* 0x000fc800000006ff */
[----:B------:R-:W1:Y:S02]  /*1ba0*/  SYNCS.PHASECHK.TRANS64.TRYWAIT P0, [UR33+0x80], R4 ;  /* 0x00008004ff0075a7 */ /* 0x000e640008001121 */
[----:B-1----:R-:W-:Y:S05]  /*1bb0*/  @!P0 BRA `(.L_x_28) ;  /* 0x0000008000208947 */ /* 0x002fea0003800000 */
.L_x_27:
[----:B------:R2:W-:Y:S01]  /*1bc0*/  @P5 SYNCS.ARRIVE.TRANS64 RZ, [UR33], R3 ;  /* 0x00000003ffff59a7 */ /* 0x0005e20008000021 */
[----:B------:R-:W-:Y:S02]  /*1bd0*/  ULOP3.LUT UR8, UR22, 0x2, URZ, 0xfc, !UPT ;  /* 0x0000000216087892 */ /* 0x000fe4000f8efcff */
[----:B------:R-:W-:Y:S02]  /*1be0*/  UIADD3 UR16, UPT, UPT, UR16, 0x1, URZ ;  /* 0x0000000110107890 */ /* 0x000fe4000fffe0ff */
[----:B------:R-:W-:Y:S02]  /*1bf0*/  UISETP.NE.AND UP0, UPT, UR8, 0x2, UPT ;  /* 0x000000020800788c */ /* 0x000fe4000bf05270 */
[----:B------:R-:W-:-:S07]  /*1c00*/  UISETP.NE.AND UP2, UPT, UR16, 0x1, UPT ;  /* 0x000000011000788c */ /* 0x000fce000bf45270 */
[----:B------:R-:W-:Y:S05]  /*1c10*/  BRA.U UP0, `(.L_x_29) ;  /* 0x0000000100047547 */ /* 0x000fea000b800000 */
[----:B------:R-:W-:Y:S05]  /*1c20*/  BPT.TRAP 0x1 ;  /* 0x000000040000795c */ /* 0x000fea0000300000 */
.L_x_29:
[----:B------:R-:W-:Y:S04]  /*1c30*/  BSSY.RECONVERGENT B0, `(.L_x_30) ;  /* 0x0000003000007945 */ /* 0x000fe80003800200 */
[----:B------:R-:W-:Y:S05]  /*1c40*/  @!P4 BRA `(.L_x_31) ;  /* 0x000000000004c947 */ /* 0x000fea0003800000 */
[----:B------:R-:W-:Y:S05]  /*1c50*/  BPT.TRAP 0x1 ;  /* 0x000000040000795c */ /* 0x000fea0000300000 */
.L_x_31:
[----:B------:R-:W-:Y:S05]  /*1c60*/  BSYNC.RECONVERGENT B0 ;  /* 0x0000000000007941 */ /* 0x000fea0003800200 */
.L_x_30:
[----:B------:R-:W-:Y:S02]  /*1c70*/  UIADD3 UR23, UPT, UPT, UR17, 0x1, URZ ;  /* 0x0000000111177890 */ /* 0x000fe4000fffe0ff */
[----:B------:R-:W-:Y:S02]  /*1c80*/  ULEA UR32, UR17, UR6, 0xd ;  /* 0x0000000611207291 */ /* 0x000fe4000f8e68ff */
[----:B------:R-:W-:Y:S02]  /*1c90*/  UISETP.NE.AND UP0, UPT, UR23, 0x10, UPT ;  /* 0x000000101700788c */ /* 0x000fe4000bf05270 */
[----:B------:R-:W-:Y:S02]  /*1ca0*/  UIADD3 UR28, UP1, UPT, UR14, 0x80, URZ ;  /* 0x000000800e1c7890 */ /* 0x000fe4000ff3e0ff */
[----:B------:R-:W-:Y:S02]  /*1cb0*/  USEL UR9, URZ, 0x1, UP0 ;  /* 0x00000001ff097887 */ /* 0x000fe40008000000 */
[----:B------:R-:W-:-:S02]  /*1cc0*/  USEL UR23, UR23, URZ, UP0 ;  /* 0x000000ff17177287 */ /* 0x000fc40008000000 */
[----:B------:R-:W-:Y:S02]  /*1cd0*/  UIADD3 UR26, UP0, UPT, UR14, 0x180, URZ ;  /* 0x000001800e1a7890 */ /* 0x000fe4000ff1e0ff */
[----:B------:R-:W-:Y:S01]  /*1ce0*/  ULEA UR8, UR23, UR6, 0x3 ;  /* 0x0000000617087291 */ /* 0x000fe2000f8e18ff */
[----:B------:R-:W-:Y:S01]  /*1cf0*/  LOP3.LUT R17, R17, UR9, RZ, 0x3c, !PT ;  /* 0x0000000911117c12 */ /* 0x000fe2000f8e3cff */
[----:B------:R-:W-:Y:S02]  /*1d00*/  ULOP3.LUT UR33, UR33, 0xfefffff8, URZ, 0xc0, !UPT ;  /* 0xfefffff821217892 */ /* 0x000fe4000f8ec0ff */
[----:B------:R-:W-:Y:S01]  /*1d10*/  UIADD3.X UR29, UPT, UPT, URZ, UR15, URZ, UP1, !UPT ;  /* 0x0000000fff1d7290 */ /* 0x000fe20008ffe4ff */
[----:B-1----:R-:W-:Y:S01]  /*1d20*/  SHF.L.U32 R2, R17, 0x1f, RZ ;  /* 0x0000001f11027819 */ /* 0x002fe200000006ff */
[----:B------:R-:W-:Y:S02]  /*1d30*/  UIADD3 UR32, UPT, UPT, UR32, 0x8600, URZ ;  /* 0x0000860020207890 */ /* 0x000fe4000fffe0ff */
[----:B------:R-:W-:Y:S01]  /*1d40*/  UIADD3.X UR27, UPT, UPT, URZ, UR15, URZ, UP0, !UPT ;  /* 0x0000000fff1b7290 */ /* 0x000fe200087fe4ff */
[----:B------:R1:W4:Y:S01]  /*1d50*/  SYNCS.PHASECHK.TRANS64.TRYWAIT P0, [UR8+0x80], R2 ;  /* 0x00008002ff0075a7 */ /* 0x0003220008001108 */
[----:B------:R-:W-:Y:S01]  /*1d60*/  ULEA UR8, UR17, UR6, 0xc ;  /* 0x0000000611087291 */ /* 0x000fe2000f8e60ff */
[----:B------:R-:W-:Y:S01]  /*1d70*/  UMOV UR18, 0x0 ;  /* 0x0000000000127882 */ /* 0x000fe20000000000 */
[----:B------:R-:W-:-:S02]  /*1d80*/  UMOV UR19, 0x10000000 ;  /* 0x1000000000137882 */ /* 0x000fc40000000000 */
[----:B------:R-:W-:Y:S01]  /*1d90*/  UIADD3 UR8, UPT, UPT, UR8, 0x28600, URZ ;  /* 0x0002860008087890 */ /* 0x000fe2000fffe0ff */
[----:B------:R2:W-:Y:S01]  /*1da0*/  UTMALDG.3D.2CTA [UR32], [UR28], desc[UR18] ;  /* 0x000012201c0075b4 */ /* 0x0005e20008211000 */
[----:B------:R-:W-:Y:S01]  /*1db0*/  UMOV UR10, UR34 ;  /* 0x00000022000a7c82 */ /* 0x000fe20008000000 */
[----:B------:R-:W-:Y:S01]  /*1dc0*/  UMOV UR12, UR36 ;  /* 0x00000024000c7c82 */ /* 0x000fe20008000000 */
[----:B------:R-:W-:Y:S01]  /*1dd0*/  UMOV UR9, UR33 ;  /* 0x0000002100097c82 */ /* 0x000fe20008000000 */
[----:B------:R-:W-:Y:S01]  /*1de0*/  UMOV UR25, UR13 ;  /* 0x0000000d00197c82 */ /* 0x000fe20008000000 */
[----:B------:R-:W-:-:S03]  /*1df0*/  UMOV UR17, UR23 ;  /* 0x0000001700117c82 */ /* 0x000fc60008000000 */
[----:B------:R1:W-:Y:S01]  /*1e00*/  UTMALDG.3D.2CTA [UR8], [UR26], desc[UR18] ;  /* 0x000012081a0075b4 */ /* 0x0003e20008211000 */
[----:B--2---:R-:W-:Y:S01]  /*1e10*/  UIADD3 UR34, UPT, UPT, UR34, 0x20, URZ ;  /* 0x0000002022227890 */ /* 0x004fe2000fffe0ff */
[----:B------:R-:W-:Y:S11]  /*1e20*/  BRA.U UP2, `(.L_x_32) ;  /* 0xfffffffd024c7547 */ /* 0x000ff6000b83ffff */
.L_x_26:
[----:B-1----:R-:W-:Y:S01]  /*1e30*/  ULEA UR8, UR23, UR6, 0x3 ;  /* 0x0000000617087291 */ /* 0x002fe2000f8e18ff */
[----:B------:R-:W-:Y:S01]  /*1e40*/  SHF.L.U32 R2, R17, 0x1f, RZ ;  /* 0x0000001f11027819 */ /* 0x000fe200000006ff */
[----:B------:R-:W-:Y:S01]  /*1e50*/  @!P1 SYNCS.ARRIVE.TRANS64.A1T0 RZ, [UR6+0x148], RZ ;  /* 0x000148ffffff99a7 */ /* 0x000fe20008100006 */
[----:B------:R-:W-:-:S06]  /*1e60*/  UISETP.GT.AND UP0, UPT, UR7, UR5, UPT ;  /* 0x000000050700728c */ /* 0x000fcc000bf04270 */
[----:B--2-4-:R1:W2:Y:S03]  /*1e70*/  SYNCS.PHASECHK.TRANS64.TRYWAIT P0, [UR8+0x80], R2 ;  /* 0x00008002ff0075a7 */ /* 0x0142a60008001108 */
[----:B------:R-:W-:Y:S05]  /*1e80*/  BRA.U !UP0, `(.L_x_33) ;  /* 0x0000000108c07547 */ /* 0x000fea000b800000 */
[----:B------:R-:W-:Y:S01]  /*1e90*/  UIADD3 UR26, UPT, UPT, UR24, UR25, URZ ;  /* 0x00000019181a7290 */ /* 0x000fe2000fffe0ff */
[----:B------:R-:W-:-:S11]  /*1ea0*/  UMOV UR27, UR23 ;  /* 0x00000017001b7c82 */ /* 0x000fd60008000000 */
.L_x_39:
[----:B------:R-:W-:Y:S01]  /*1eb0*/  ULEA UR17, UR27, UR6, 0x3 ;  /* 0x000000061b117291 */ /* 0x000fe2000f8e18ff */
[----:B--2---:R-:W-:Y:S01]  /*1ec0*/  @P5 MOV R3, 0x6000 ;  /* 0x0000600000035802 */ /* 0x004fe20000000f00 */
[----:B-12---:R-:W-:Y:S10]  /*1ed0*/  @P0 BRA `(.L_x_34) ;  /* 0x00000000000c0947 */ /* 0x006ff40003800000 */
[----:B------:R-:W-:-:S04]  /*1ee0*/  SHF.L.U32 R4, R17, 0x1f, RZ ;  /* 0x0000001f11047819 */ /* 0x000fc800000006ff */
[----:B------:R-:W2:Y:S02]  /*1ef0*/  SYNCS.PHASECHK.TRANS64.TRYWAIT P0, [UR17+0x80], R4 ;  /* 0x00008004ff0075a7 */ /* 0x000ea40008001111 */
[----:B--2---:R-:W-:Y:S05]  /*1f00*/  @!P0 BRA `(.L_x_35) ;  /* 0x0000007c00648947 */ /* 0x004fea0003800000 */
.L_x_34:
[----:B------:R2:W-:Y:S01]  /*1f10*/  @P5 SYNCS.ARRIVE.TRANS64 RZ, [UR17], R3 ;  /* 0x00000003ffff59a7 */ /* 0x0005e20008000011 */
[----:B------:R-:W-:-:S04]  /*1f20*/  ULOP3.LUT UR8, UR22, 0x2, URZ, 0xfc, !UPT ;  /* 0x0000000216087892 */ /* 0x000fc8000f8efcff */
[----:B------:R-:W-:-:S09]  /*1f30*/  UISETP.NE.AND UP0, UPT, UR8, 0x2, UPT ;  /* 0x000000020800788c */ /* 0x000fd2000bf05270 */
[----:B------:R-:W-:Y:S05]  /*1f40*/  BRA.U UP0, `(.L_x_36) ;  /* 0x0000000100047547 */ /* 0x000fea000b800000 */
[----:B------:R-:W-:Y:S05]  /*1f50*/  BPT.TRAP 0x1 ;  /* 0x000000040000795c */ /* 0x000fea0000300000 */
.L_x_36:
[----:B------:R-:W-:Y:S04]  /*1f60*/  BSSY.RECONVERGENT B0, `(.L_x_37) ;  /* 0x0000003000007945 */ /* 0x000fe80003800200 */
[----:B------:R-:W-:Y:S05]  /*1f70*/  @!P4 BRA `(.L_x_38) ;  /* 0x000000000004c947 */ /* 0x000fea0003800000 */
[----:B------:R-:W-:Y:S05]  /*1f80*/  BPT.TRAP 0x1 ;  /* 0x000000040000795c */ /* 0x000fea0000300000 */
.L_x_38:
[----:B------:R-:W-:Y:S05]  /*1f90*/  BSYNC.RECONVERGENT B0 ;  /* 0x0000000000007941 */ /* 0x000fea0003800200 */
.L_x_37:
        /* <DEDUP_REMOVED lines=9> */
[----:B------:R-:W-:Y:S02]  /*2030*/  USHF.L.U32 UR18, UR25, 0x5, URZ ;  /* 0x0000000519127899 */ /* 0x000fe400080006ff */
[----:B------:R-:W-:Y:S01]  /*2040*/  ULOP3.LUT UR17, UR17, 0xfefffff8, URZ, 0xc0, !UPT ;  /* 0xfefffff811117892 */ /* 0x000fe2000f8ec0ff */
[----:B-1----:R-:W-:Y:S01]  /*2050*/  SHF.L.U32 R2, R17, 0x1f, RZ ;  /* 0x0000001f11027819 */ /* 0x002fe200000006ff */
[----:B------:R-:W-:Y:S02]  /*2060*/  UIADD3 UR16, UPT, UPT, UR16, 0x8600, URZ ;  /* 0x0000860010107890 */ /* 0x000fe4000fffe0ff */
[----:B------:R-:W-:Y:S01]  /*2070*/  UIADD3.X UR33, UPT, UPT, URZ, UR15, URZ, UP1, !UPT ;  /* 0x0000000fff217290 */ /* 0x000fe20008ffe4ff */
[----:B------:R4:W1:Y:S01]  /*2080*/  SYNCS.PHASECHK.TRANS64.TRYWAIT P0, [UR8+0x80], R2 ;  /* 0x00008002ff0075a7 */ /* 0x0008620008001108 */
[----:B------:R-:W-:-:S02]  /*2090*/  ULEA UR8, UR27, UR6, 0xc ;  /* 0x000000061b087291 */ /* 0x000fc4000f8e60ff */
[----:B------:R-:W-:Y:S02]  /*20a0*/  UIADD3.X UR31, UPT, UPT, URZ, UR15, URZ, UP0, !UPT ;  /* 0x0000000fff1f7290 */ /* 0x000fe400087fe4ff */
[----:B------:R-:W-:Y:S01]  /*20b0*/  UIADD3 UR8, UPT, UPT, UR8, 0x28600, URZ ;  /* 0x0002860008087890 */ /* 0x000fe2000fffe0ff */
[----:B------:R-:W-:Y:S01]  /*20c0*/  UMOV UR28, 0x0 ;  /* 0x00000000001c7882 */ /* 0x000fe20000000000 */
[----:B------:R-:W-:Y:S01]  /*20d0*/  UMOV UR29, 0x10000000 ;  /* 0x10000000001d7882 */ /* 0x000fe20000000000 */
[----:B------:R-:W-:Y:S01]  /*20e0*/  UMOV UR19, UR35 ;  /* 0x0000002300137c82 */ /* 0x000fe20008000000 */
[----:B------:R-:W-:Y:S01]  /*20f0*/  UMOV UR20, UR36 ;  /* 0x0000002400147c82 */ /* 0x000fe20008000000 */
[----:B------:R-:W-:Y:S01]  /*2100*/  UMOV UR12, UR36 ;  /* 0x00000024000c7c82 */ /* 0x000fe20008000000 */
[----:B------:R-:W-:Y:S01]  /*2110*/  UMOV UR9, UR17 ;  /* 0x0000001100097c82 */ /* 0x000fe20008000000 */
[----:B------:R-:W-:Y:S01]  /*2120*/  UMOV UR10, UR18 ;  /* 0x00000012000a7c82 */ /* 0x000fe20008000000 */
[----:B------:R4:W-:Y:S01]  /*2130*/  UTMALDG.3D.2CTA [UR16], [UR32], desc[UR28] ;  /* 0x00001c10200075b4 */ /* 0x0009e20008211000 */
[----:B------:R-:W-:Y:S01]  /*2140*/  UIADD3 UR25, UPT, UPT, UR25, 0x1, URZ ;  /* 0x0000000119197890 */ /* 0x000fe2000fffe0ff */
[----:B------:R-:W-:-:S03]  /*2150*/  UMOV UR27, UR23 ;  /* 0x00000017001b7c82 */ /* 0x000fc60008000000 */
[----:B------:R-:W-:Y:S01]  /*2160*/  UISETP.NE.AND UP0, UPT, UR25, UR26, UPT ;  /* 0x0000001a1900728c */ /* 0x000fe2000bf05270 */
[----:B------:R4:W-:Y:S08]  /*2170*/  UTMALDG.3D.2CTA [UR8], [UR30], desc[UR28] ;  /* 0x00001c081e0075b4 */ /* 0x0009f00008211000 */
[----:B----4-:R-:W-:Y:S05]  /*2180*/  BRA.U UP0, `(.L_x_39) ;  /* 0xfffffffd00487547 */ /* 0x010fea000b83ffff */
.L_x_33:
[C---:B-1----:R-:W-:Y:S01]  /*2190*/  LEA R2, R16.reuse, UR6, 0x3 ;  /* 0x0000000610027c11 */ /* 0x042fe2000f8e18ff */
[----:B------:R-:W-:Y:S01]  /*21a0*/  NOP ;  /* 0x0000000000007918 */ /* 0x000fe20000000000 */
[----:B--2---:R-:W-:Y:S02]  /*21b0*/  SHF.L.U32 R3, R13, 0x1f, RZ ;  /* 0x0000001f0d037819 */ /* 0x004fe400000006ff */
[----:B------:R-:W-:Y:S02]  /*21c0*/  LEA R4, R16, UR6, 0x4 ;  /* 0x0000000610047c11 */ /* 0x000fe4000f8e20ff */
[----:B------:R-:W1:Y:S02]  /*21d0*/  SYNCS.PHASECHK.TRANS64.TRYWAIT P0, [R2+URZ+0x150], R3 ;  /* 0x00015003020075a7 */ /* 0x000e6400080011ff */
[----:B-1----:R-:W-:Y:S05]  /*21e0*/  @!P0 BRA `(.L_x_40) ;  /* 0x0000007800c48947 */ /* 0x002fea0003800000 */
.L_x_165:
[----:B------:R-:W2:Y:S01]  /*21f0*/  LDS.128 R4, [R4+0x1e0] ;  /* 0x0001e00004047984 */ /* 0x000ea20000000c00 */
[----:B------:R-:W-:Y:S01]  /*2200*/  ISETP.GE.AND P0, PT, R40, 0x1, PT ;  /* 0x000000012800780c */ /* 0x000fe20003f06270 */
[----:B-1----:R-:W-:Y:S01]  /*2210*/  VIADD R2, R2, 0x160 ;  /* 0x0000016002027836 */ /* 0x002fe20000000000 */
[----:B------:R-:W-:Y:S01]  /*2220*/  @!PT LDS RZ, [RZ] ;  /* 0x00000000fffff984 */ /* 0x000fe20000000800 */
[----:B------:R-:W-:Y:S01]  /*2230*/  @!PT LDS RZ, [RZ] ;  /* 0x00000000fffff984 */ /* 0x000fe20000000800 */
[----:B------:R-:W-:Y:S01]  /*2240*/  @!PT LDS RZ, [RZ] ;  /* 0x00000000fffff984 */ /* 0x000fe20000000800 */
[----:B------:R-:W-:Y:S01]  /*2250*/  @!PT LDS RZ, [RZ] ;  /* 0x00000000fffff984 */ /* 0x000fe20000000800 */
[----:B------:R1:W-:Y:S06]  /*2260*/  MEMBAR.ALL.CTA ;  /* 0x0000000000007992 */ /* 0x0003ec0000008000 */
[----:B-1----:R-:W1:Y:S01]  /*2270*/  FENCE.VIEW.ASYNC.S ;  /* 0x00000000000073c6 */ /* 0x002e620000000000 */
[----:B------:R-:W-:-:S04]  /*2280*/  PRMT R2, RZ, 0x654, R2 ;  /* 0x00000654ff027816 */ /* 0x000fc80000000002 */
[----:B-1----:R1:W-:Y:S01]  /*2290*/  SYNCS.ARRIVE.TRANS64.RED.A1T0 RZ, [R2+URZ], RZ ;  /* 0x000000ff02ff79a7 */ /* 0x0023e200081004ff */
[----:B--2---:R-:W-:-:S13]  /*22a0*/  LOP3.LUT P2, RZ, R6, 0x1, RZ, 0xc0, !PT ;  /* 0x0000000106ff7812 */ /* 0x004fda000784c0ff */
[----:B------:R-:W-:Y:S01]  /*22b0*/  @P2 SHF.R.U32.HI R3, RZ, 0x10, R5 ;  /* 0x00000010ff032819 */ /* 0x000fe20000011605 */
[----:B------:R-:W-:Y:S01]  /*22c0*/  VOTEU.ANY UP0, P2 ;  /* 0x0000000000ff7886 */ /* 0x000fe20001000100 */
[----:B------:R-:W-:Y:S02]  /*22d0*/  @P2 MOV R10, R4 ;  /* 0x00000004000a2202 */ /* 0x000fe40000000f00 */
[----:B------:R-:W-:Y:S02]  /*22e0*/  @P2 R2UR.BROADCAST UR8, R3 ;  /* 0x00000000030822ca */ /* 0x000fe400008e0000 */
[----:B------:R-:W-:-:S11]  /*22f0*/  @P2 LOP3.LUT R9, R5, 0xffff, RZ, 0xc0, !PT ;  /* 0x0000ffff05092812 */ /* 0x000fd600078ec0ff */
[----:B------:R-:W-:Y:S01]  /*2300*/  @UP0 UMOV UR36, UR8 ;  /* 0x0000000800240c82 */ /* 0x000fe20008000000 */
[----:B-1----:R-:W-:Y:S05]  /*2310*/  @!P0 BRA `(.L_x_41) ;  /* 0x0000000000b88947 */ /* 0x002fea0003800000 */
[----:B------:R-:W3:Y:S01]  /*2320*/  LDC.64 R4, c[0x0][0xb18] ;  /* 0x0002c600ff047b82 */ /* 0x000ee20000000a00 */
[----:B------:R-:W-:-:S07]  /*2330*/  ISETP.NE.AND P3, PT, R40, 0x1, PT ;  /* 0x000000012800780c */ /* 0x000fce0003f65270 */
[----:B------:R-:W1:Y:S08]  /*2340*/  LDC.64 R6, c[0x0][0xb10] ;  /* 0x0002c400ff067b82 */ /* 0x000e700000000a00 */
[----:B------:R-:W2:Y:S08]  /*2350*/  LDC R14, c[0x0][0xb20] ;  /* 0x0002c800ff0e7b82 */ /* 0x000eb00000000800 */
[----:B------:R-:W4:Y:S01]  /*2360*/  LDC R15, c[0x0][0xb0c] ;  /* 0x0002c300ff0f7b82 */ /* 0x000f220000000800 */
[----:B---3--:R-:W-:Y:S01]  /*2370*/  IMAD.HI.U32 R21, R0, R5, RZ ;  /* 0x0000000500157227 */ /* 0x008fe200078e00ff */
[----:B------:R-:W-:-:S03]  /*2380*/  ISETP.NE.AND P0, PT, R4, 0x1, PT ;  /* 0x000000010400780c */ /* 0x000fc60003f05270 */
[----:B------:R-:W-:-:S03]  /*2390*/  IMAD.HI.U32 R5, R9, R5, RZ ;  /* 0x0000000509057227 */ /* 0x000fc600078e00ff */
[----:B------:R-:W3:Y:S01]  /*23a0*/  LDC.64 R2, c[0x0][0xb28] ;  /* 0x0002ca00ff027b82 */ /* 0x000ee20000000a00 */
[----:B-1----:R-:W-:-:S04]  /*23b0*/  IMAD.HI.U32 R22, R8, R6, RZ ;  /* 0x0000000608167227 */ /* 0x002fc800078e00ff */
[----:B------:R-:W-:Y:S01]  /*23c0*/  IMAD.HI.U32 R23, R10, R6, RZ ;  /* 0x000000060a177227 */ /* 0x000fe200078e00ff */
[----:B------:R-:W-:Y:S02]  /*23d0*/  SHF.R.U32.HI R22, RZ, R7, R22 ;  /* 0x00000007ff167219 */ /* 0x000fe40000011616 */
[-C--:B--2---:R-:W-:Y:S02]  /*23e0*/  SHF.R.U32.HI R21, RZ, R14.reuse, R21 ;  /* 0x0000000eff157219 */ /* 0x084fe40000011615 */
[----:B------:R-:W-:Y:S02]  /*23f0*/  SHF.R.U32.HI R5, RZ, R14, R5 ;  /* 0x0000000eff057219 */ /* 0x000fe40000011605 */
[----:B------:R-:W-:Y:S02]  /*2400*/  SEL R21, R0, R21, !P0 ;  /* 0x0000001500157207 */ /* 0x000fe40004000000 */
[----:B------:R-:W-:Y:S02]  /*2410*/  SHF.R.U32.HI R23, RZ, R7, R23 ;  /* 0x00000007ff177219 */ /* 0x000fe40000011617 */
[----:B----4-:R-:W-:-:S02]  /*2420*/  ISETP.NE.AND P1, PT, R15, 0x1, PT ;  /* 0x000000010f00780c */ /* 0x010fc40003f25270 */
[----:B------:R-:W-:Y:S02]  /*2430*/  SEL R5, R9, R5, !P0 ;  /* 0x0000000509057207 */ /* 0x000fe40004000000 */
[----:B------:R-:W-:Y:S02]  /*2440*/  SEL R22, R8, R22, !P1 ;  /* 0x0000001608167207 */ /* 0x000fe40004800000 */
[----:B------:R-:W-:Y:S01]  /*2450*/  SEL R23, R10, R23, !P1 ;  /* 0x000000170a177207 */ /* 0x000fe20004800000 */
[----:B---3--:R-:W-:-:S04]  /*2460*/  IMAD.HI.U32 R20, R21, R2, RZ ;  /* 0x0000000215147227 */ /* 0x008fc800078e00ff */
        /* <DEDUP_REMOVED lines=10> */
[----:B------:R-:W-:-:S04]  /*2510*/  @!P0 IMAD.HI.U32 R7, R23, R2, RZ ;  /* 0x0000000217078227 */ /* 0x000fc800078e00ff */
[----:B------:R-:W-:Y:S01]  /*2520*/  IMAD.MOV R2, RZ, RZ, -R6 ;  /* 0x000000ffff027224 */ /* 0x000fe200078e0a06 */
[----:B------:R-:W-:Y:S02]  /*2530*/  @!P0 SHF.R.U32.HI R3, RZ, R3, R7 ;  /* 0x00000003ff038219 */ /* 0x000fe40000011607 */
[----:B------:R-:W-:Y:S01]  /*2540*/  IADD3 R7, PT, PT, -R5, RZ, RZ ;  /* 0x000000ff05077210 */ /* 0x000fe20007ffe1ff */
[----:B------:R-:W-:Y:S01]  /*2550*/  IMAD R2, R40, R2, R5 ;  /* 0x0000000228027224 */ /* 0x000fe200078e0205 */
        /* <DEDUP_REMOVED lines=10> */
.L_x_41:
[----:B------:R-:W1:Y:S02]  /*2600*/  LDCU UR8, c[0x0][0xb30] ;  /* 0x00016600ff0877ac */ /* 0x000e640008000800 */
[----:B-1----:R-:W-:-:S09]  /*2610*/  UISETP.NE.AND UP0, UPT, UR8, 0x1, UPT ;  /* 0x000000010800788c */ /* 0x002fd2000bf05270 */
[----:B------:R-:W-:Y:S05]  /*2620*/  BRA.U UP0, `(.L_x_42) ;  /* 0x0000000100407547 */ /* 0x000fea000b800000 */
[----:B------:R-:W1:Y:S08]  /*2630*/  LDC.64 R4, c[0x0][0xb10] ;  /* 0x0002c400ff047b82 */ /* 0x000e700000000a00 */
[----:B------:R-:W2:Y:S08]  /*2640*/  LDC.64 R2, c[0x0][0xb18] ;  /* 0x0002c600ff027b82 */ /* 0x000eb00000000a00 */
[----:B------:R-:W4:Y:S08]  /*2650*/  LDC R6, c[0x0][0xb20] ;  /* 0x0002c800ff067b82 */ /* 0x000f300000000800 */
[----:B------:R-:W3:Y:S01]  /*2660*/  LDC R7, c[0x0][0xb0c] ;  /* 0x0002c300ff077b82 */ /* 0x000ee20000000800 */
[----:B-1----:R-:W-:-:S05]  /*2670*/  IMAD.HI.U32 R4, R10, R4, RZ ;  /* 0x000000040a047227 */ /* 0x002fca00078e00ff */
[----:B------:R-:W-:Y:S01]  /*2680*/  SHF.R.U32.HI R4, RZ, R5, R4 ;  /* 0x00000005ff047219 */ /* 0x000fe20000011604 */
[----:B--2---:R-:W-:Y:S01]  /*2690*/  IMAD.HI.U32 R3, R9, R3, RZ ;  /* 0x0000000309037227 */ /* 0x004fe200078e00ff */
[----:B------:R-:W-:-:S04]  /*26a0*/  ISETP.NE.AND P0, PT, R2, 0x1, PT ;  /* 0x000000010200780c */ /* 0x000fc80003f05270 */
[----:B----4-:R-:W-:-:S04]  /*26b0*/  SHF.R.U32.HI R3, RZ, R6, R3 ;  /* 0x00000006ff037219 */ /* 0x010fc80000011603 */
[----:B------:R-:W-:Y:S02]  /*26c0*/  SEL R3, R9, R3, !P0 ;  /* 0x0000000309037207 */ /* 0x000fe40004000000 */
[----:B---3--:R-:W-:-:S04]  /*26d0*/  ISETP.NE.AND P1, PT, R7, 0x1, PT ;  /* 0x000000010700780c */ /* 0x008fc80003f25270 */
[----:B------:R-:W-:-:S05]  /*26e0*/  SEL R4, R10, R4, !P1 ;  /* 0x000000040a047207 */ /* 0x000fca0004800000 */
[----:B------:R-:W-:Y:S02]  /*26f0*/  IMAD.IADD R5, R3, 0x1, -R4 ;  /* 0x0000000103057824 */ /* 0x000fe400078e0a04 */
[----:B------:R-:W-:Y:S02]  /*2700*/  IMAD.IADD R3, R4, 0x1, -R3 ;  /* 0x0000000104037824 */ /* 0x000fe400078e0a03 */
[----:B------:R-:W-:Y:S02]  /*2710*/  IMAD R10, R5, R7, R10 ;  /* 0x00000007050a7224 */ /* 0x000fe400078e020a */
[----:B------:R-:W-:-:S07]  /*2720*/  IMAD R9, R3, R2, R9 ;  /* 0x0000000203097224 */ /* 0x000fce00078e0209 */
.L_x_42:
[----:B------:R-:W-:Y:S01]  /*2730*/  VIADD R16, R16, 0x1 ;  /* 0x0000000110107836 */ /* 0x000fe20000000000 */
[----:B------:R-:W-:Y:S01]  /*2740*/  PLOP3.LUT P1, PT, PT, PT, PT, 0x80, 0x8 ;  /* 0x000000000008781c */ /* 0x000fe20003f2f070 */
[----:B------:R-:W-:Y:S02]  /*2750*/  IMAD.IADD R14, R10, 0x1, R91 ;  /* 0x000000010a0e7824 */ /* 0x000fe400078e025b */
[----:B------:R-:W-:Y:S01]  /*2760*/  IMAD.IADD R15, R9, 0x1, R90 ;  /* 0x00000001090f7824 */ /* 0x000fe200078e025a */
[----:B------:R-:W-:-:S04]  /*2770*/  ISETP.NE.AND P0, PT, R16, 0x2, PT ;  /* 0x000000021000780c */ /* 0x000fc80003f05270 */
[----:B------:R-:W-:Y:S02]  /*2780*/  SEL R2, RZ, 0x1, P0 ;  /* 0x00000001ff027807 */ /* 0x000fe40000000000 */
[----:B------:R-:W-:Y:S02]  /*2790*/  SEL R16, R16, RZ, P0 ;  /* 0x000000ff10107207 */ /* 0x000fe40000000000 */
[----:B------:R-:W-:Y:S01]  /*27a0*/  LOP3.LUT R13, R13, R2, RZ, 0x3c, !PT ;  /* 0x000000020d0d7212 */ /* 0x000fe200078e3cff */
[----:B------:R-:W-:Y:S06]  /*27b0*/  @P2 BRA `(.L_x_43) ;  /* 0xfffffff000582947 */ /* 0x000fec000383ffff */
[----:B------:R-:W-:Y:S01]  /*27c0*/  UIADD3 UR6, UPT, UPT, UR6, 0x80, URZ ;  /* 0x0000008006067890 */ /* 0x000fe2000fffe0ff */
[----:B------:R-:W-:-:S03]  /*27d0*/  SHF.L.U32 R2, R17, 0x1f, RZ ;  /* 0x0000001f11027819 */ /* 0x000fc600000006ff */
[----:B------:R-:W-:-:S09]  /*27e0*/  ULEA UR4, UR23, UR6, 0x3 ;  /* 0x0000000617047291 */ /* 0x000fd2000f8e18ff */
[----:B------:R-:W1:Y:S02]  /*27f0*/  SYNCS.PHASECHK.TRANS64.TRYWAIT P0, [UR4], R2 ;  /* 0x00000002ff0075a7 */ /* 0x000e640008001104 */
[----:B-1----:R-:W-:Y:S05]  /*2800*/  @!P0 BRA `(.L_x_44) ;  /* 0x0000007400508947 */ /* 0x002fea0003800000 */
.L_x_167:
[----:B------:R-:W-:-:S04]  /*2810*/  UIADD3 UR5, UPT, UPT, UR23, 0x1, URZ ;  /* 0x0000000117057890 */ /* 0x000fc8000fffe0ff */
[----:B------:R-:W-:-:S04]  /*2820*/  UISETP.NE.AND UP0, UPT, UR5, 0x10, UPT ;  /* 0x000000100500788c */ /* 0x000fc8000bf05270 */
[----:B------:R-:W-:Y:S02]  /*2830*/  USEL UR7, URZ, 0x1, UP0 ;  /* 0x00000001ff077887 */ /* 0x000fe40008000000 */
[----:B------:R-:W-:-:S04]  /*2840*/  USEL UR5, UR5, URZ, UP0 ;  /* 0x000000ff05057287 */ /* 0x000fc80008000000 */
[----:B------:R-:W-:Y:S01]  /*2850*/  ULEA UR4, UR5, UR6, 0x3 ;  /* 0x0000000605047291 */ /* 0x000fe2000f8e18ff */
[----:B-1----:R-:W-:-:S04]  /*2860*/  LOP3.LUT R2, R17, UR7, RZ, 0x3c, !PT ;  /* 0x0000000711027c12 */ /* 0x002fc8000f8e3cff */
[----:B------:R-:W-:-:S04]  /*2870*/  SHF.L.U32 R3, R2, 0x1f, RZ ;  /* 0x0000001f02037819 */ /* 0x000fc800000006ff */
[----:B------:R-:W1:Y:S02]  /*2880*/  SYNCS.PHASECHK.TRANS64.TRYWAIT P0, [UR4], R3 ;  /* 0x00000003ff0075a7 */ /* 0x000e640008001104 */
[----:B-1----:R-:W-:Y:S05]  /*2890*/  @!P0 BRA `(.L_x_45) ;  /* 0x0000007400448947 */ /* 0x002fea0003800000 */
.L_x_169:
[----:B------:R-:W-:-:S04]  /*28a0*/  UIADD3 UR5, UPT, UPT, UR5, 0x1, URZ ;  /* 0x0000000105057890 */ /* 0x000fc8000fffe0ff */
[----:B------:R-:W-:-:S04]  /*28b0*/  UISETP.NE.AND UP0, UPT, UR5, 0x10, UPT ;  /* 0x000000100500788c */ /* 0x000fc8000bf05270 */
[----:B------:R-:W-:Y:S02]  /*28c0*/  USEL UR7, URZ, 0x1, UP0 ;  /* 0x00000001ff077887 */ /* 0x000fe40008000000 */
[----:B------:R-:W-:-:S04]  /*28d0*/  USEL UR5, UR5, URZ, UP0 ;  /* 0x000000ff05057287 */ /* 0x000fc80008000000 */
[----:B------:R-:W-:Y:S01]  /*28e0*/  ULEA UR4, UR5, UR6, 0x3 ;  /* 0x0000000605047291 */ /* 0x000fe2000f8e18ff */
[----:B------:R-:W-:-:S04]  /*28f0*/  LOP3.LUT R2, R2, UR7, RZ, 0x3c, !PT ;  /* 0x0000000702027c12 */ /* 0x000fc8000f8e3cff */
[----:B-1----:R-:W-:-:S04]  /*2900*/  SHF.L.U32 R3, R2, 0x1f, RZ ;  /* 0x0000001f02037819 */ /* 0x002fc800000006ff */
[----:B------:R-:W1:Y:S02]  /*2910*/  SYNCS.PHASECHK.TRANS64.TRYWAIT P0, [UR4], R3 ;  /* 0x00000003ff0075a7 */ /* 0x000e640008001104 */
[----:B-1----:R-:W-:Y:S05]  /*2920*/  @!P0 BRA `(.L_x_46) ;  /* 0x0000007400388947 */ /* 0x002fea0003800000 */
.L_x_171:
        /* <DEDUP_REMOVED lines=9> */
.L_x_173:
        /* <DEDUP_REMOVED lines=9> */
.L_x_175:
        /* <DEDUP_REMOVED lines=9> */
.L_x_177:
        /* <DEDUP_REMOVED lines=9> */
.L_x_179:
        /* <DEDUP_REMOVED lines=9> */
.L_x_181:
        /* <DEDUP_REMOVED lines=9> */
.L_x_183:
        /* <DEDUP_REMOVED lines=9> */
.L_x_185:
        /* <DEDUP_REMOVED lines=9> */
.L_x_187:
        /* <DEDUP_REMOVED lines=9> */
.L_x_189:
        /* <DEDUP_REMOVED lines=9> */
.L_x_191:
        /* <DEDUP_REMOVED lines=9> */
.L_x_193:
        /* <DEDUP_REMOVED lines=9> */
.L_x_195:
[----:B------:R-:W-:-:S04]  /*2ff0*/  UIADD3 UR5, UPT, UPT, UR5, 0x1, URZ ;  /* 0x0000000105057890 */ /* 0x000fc8000fffe0ff */
[----:B------:R-:W-:-:S04]  /*3000*/  UISETP.NE.AND UP0, UPT, UR5, 0x10, UPT ;  /* 0x000000100500788c */ /* 0x000fc8000bf05270 */
[----:B------:R-:W-:Y:S02]  /*3010*/  USEL UR4, URZ, 0x1, UP0 ;  /* 0x00000001ff047887 */ /* 0x000fe40008000000 */
[----:B------:R-:W-:-:S04]  /*3020*/  USEL UR5, UR5, URZ, UP0 ;  /* 0x000000ff05057287 */ /* 0x000fc80008000000 */
[----:B------:R-:W-:Y:S01]  /*3030*/  ULEA UR5, UR5, UR6, 0x3 ;  /* 0x0000000605057291 */ /* 0x000fe2000f8e18ff */
[----:B------:R-:W-:-:S04]  /*3040*/  LOP3.LUT R2, R2, UR4, RZ, 0x3c, !PT ;  /* 0x0000000402027c12 */ /* 0x000fc8000f8e3cff */
[----:B------:R-:W-:Y:S01]  /*3050*/  SHF.L.U32 R2, R2, 0x1f, RZ ;  /* 0x0000001f02027819 */ /* 0x000fe200000006ff */
[----:B-1-3--:R-:W-:-:S07]  /*3060*/  IMAD.U32 R0, RZ, RZ, UR5 ;  /* 0x00000005ff007e24 */ /* 0x00afce000f8e00ff */
.L_x_59:
[----:B-1----:R1:W2:Y:S02]  /*3070*/  SYNCS.PHASECHK.TRANS64.TRYWAIT P0, [R0+URZ], R2 ;  /* 0x00000002000075a7 */ /* 0x0022a400080011ff */
[----:B--2---:R-:W-:Y:S05]  /*3080*/  @!P0 NANOSLEEP.SYNCS 0x989680 ;  /* 0x009896800000895d */ /* 0x004fea0003900000 */
[----:B------:R-:W2:Y:S02]  /*3090*/  @!P0 SYNCS.PHASECHK.TRANS64 P0, [R0+URZ], R2 ;  /* 0x00000002000085a7 */ /* 0x000ea400080010ff */
[----:B--2---:R-:W-:Y:S05]  /*30a0*/  @P0 EXIT ;  /* 0x000000000000094d */ /* 0x004fea0003800000 */
[----:B------:R-:W-:Y:S05]  /*30b0*/  BRA `(.L_x_59) ;  /* 0xfffffffc00ec7947 */ /* 0x000fea000383ffff */
.L_x_23:
[----:B------:R-:W-:-:S04]  /*30c0*/  UISETP.NE.AND UP1, UPT, UR37, URZ, UPT ;  /* 0x000000ff2500728c */ /* 0x000fc8000bf25270 */
[----:B------:R-:W-:-:S09]  /*30d0*/  UISETP.NE.OR UP1, UPT, UR10, 0x1, UP1 ;  /* 0x000000010a00788c */ /* 0x000fd20008f25670 */
[----:B------:R-:W-:Y:S05]  /*30e0*/  BRA.U UP1, `(.L_x_60) ;  /* 0x00000005014c7547 */ /* 0x000fea000b800000 */
[----:B------:R-:W-:Y:S01]  /*30f0*/  HFMA2 R11, -RZ, RZ, 0, 0 ;  /* 0x00000000ff0b7431 */ /* 0x000fe200000001ff */
[----:B------:R-:W-:Y:S01]  /*3100*/  ISETP.GE.U32.AND P2, PT, R10, 0x2, PT ;  /* 0x000000020a00780c */ /* 0x000fe20003f46070 */
[----:B------:R-:W-:Y:S01]  /*3110*/  IMAD.MOV.U32 R12, RZ, RZ, 0x1 ;  /* 0x00000001ff0c7424 */ /* 0x000fe200078e00ff */
[----:B------:R-:W-:Y:S01]  /*3120*/  CS2R R8, SRZ ;  /* 0x0000000000087805 */ /* 0x000fe2000001ff00 */
[----:B------:R-:W-:Y:S01]  /*3130*/  IMAD.MOV.U32 R3, RZ, RZ, RZ ;  /* 0x000000ffff037224 */ /* 0x000fe200078e00ff */
[----:B------:R-:W-:Y:S01]  /*3140*/  UMOV UR4, 0x400 ;  /* 0x0000040000047882 */ /* 0x000fe20000000000 */
[----:B------:R-:W-:Y:S01]  /*3150*/  UMOV UR6, URZ ;  /* 0x000000ff00067c82 */ /* 0x000fe20008000000 */
[----:B------:R-:W-:-:S12]  /*3160*/  ULEA UR37, UR37, UR4, 0x18 ;  /* 0x0000000425257291 */ /* 0x000fd8000f8ec0ff */
.L_x_64:
[----:B------:R-:W-:Y:S02]  /*3170*/  LEA R0, R3, UR37, 0x3 ;  /* 0x0000002503007c11 */ /* 0x000fe4000f8e18ff */
[----:B------:R-:W-:-:S03]  /*3180*/  SHF.L.U32 R4, R8, 0x1f, RZ ;  /* 0x0000001f08047819 */ /* 0x000fc600000006ff */
[----:B------:R-:W-:Y:S01]  /*3190*/  VIADD R5, R0, 0x1c0 ;  /* 0x000001c000057836 */ /* 0x000fe20000000000 */
[----:B------:R-:W1:Y:S02]  /*31a0*/  SYNCS.PHASECHK.TRANS64.TRYWAIT P0, [R0+URZ+0x1b0], R4 ;  /* 0x0001b004000075a7 */ /* 0x000e6400080011ff */
[----:B-1----:R-:W-:Y:S05]  /*31b0*/  @!P0 BRA `(.L_x_61) ;  /* 0x00000070004c8947 */ /* 0x002fea0003800000 */
.L_x_196:
[----:B------:R-:W-:Y:S01]  /*31c0*/  ULEA UR5, UR6, UR37, 0x3 ;  /* 0x0000002506057291 */ /* 0x000fe2000f8e18ff */
[----:B-1----:R-:W-:Y:S01]  /*31d0*/  PRMT R0, RZ, 0x654, R5 ;  /* 0x00000654ff007816 */ /* 0x002fe20000000005 */
[----:B------:R-:W-:Y:S01]  /*31e0*/  @!P2 IMAD.MOV.U32 R4, RZ, RZ, 0x10 ;  /* 0x00000010ff04a424 */ /* 0x000fe200078e00ff */
[----:B------:R-:W-:Y:S01]  /*31f0*/  SHF.L.U32 R5, R12, 0x1f, RZ ;  /* 0x0000001f0c057819 */ /* 0x000fe200000006ff */
[----:B------:R-:W-:Y:S01]  /*3200*/  UIADD3 UR4, UPT, UPT, UR5, 0x150, URZ ;  /* 0x0000015005047890 */ /* 0x000fe2000fffe0ff */
[----:B------:R1:W-:Y:S05]  /*3210*/  SYNCS.ARRIVE.TRANS64.RED.A1T0 RZ, [R0+URZ], RZ ;  /* 0x000000ff00ff79a7 */ /* 0x0003ea00081004ff */
[----:B------:R-:W-:Y:S01]  /*3220*/  IMAD.U32 R6, RZ, RZ, UR4 ;  /* 0x00000004ff067e24 */ /* 0x000fe2000f8e00ff */
[----:B------:R-:W2:Y:S04]  /*3230*/  SYNCS.PHASECHK.TRANS64.TRYWAIT P0, [UR5+0x160], R5 ;  /* 0x00016005ff0075a7 */ /* 0x000ea80008001105 */
[----:B------:R-:W-:Y:S01]  /*3240*/  PRMT R6, R10, 0x654, R6 ;  /* 0x000006540a067816 */ /* 0x000fe20000000006 */
[----:B-12---:R-:W-:Y:S06]  /*3250*/  @!P0 BRA `(.L_x_62) ;  /* 0x0000007000388947 */ /* 0x006fec0003800000 */
.L_x_198:
[----:B------:R-:W-:Y:S01]  /*3260*/  ULEA UR4, UR6, UR37, 0x4 ;  /* 0x0000002506047291 */ /* 0x000fe2000f8e20ff */
[----:B------:R-:W-:Y:S01]  /*3270*/  SEL R2, R6, R2, !P2 ;  /* 0x0000000206027207 */ /* 0x000fe20005000000 */
[----:B------:R-:W-:Y:S01]  /*3280*/  UIADD3 UR5, UPT, UPT, UR5, 0x150, URZ ;  /* 0x0000015005057890 */ /* 0x000fe2000fffe0ff */
[----:B-1----:R-:W-:Y:S01]  /*3290*/  LEA R0, R11, UR37, 0x3 ;  /* 0x000000250b007c11 */ /* 0x002fe2000f8e18ff */
[----:B------:R-:W-:Y:S01]  /*32a0*/  UIADD3 UR4, UPT, UPT, UR4, 0x1e0, URZ ;  /* 0x000001e004047890 */ /* 0x000fe2000fffe0ff */
[----:B------:R1:W-:Y:S01]  /*32b0*/  @!P2 SYNCS.ARRIVE.TRANS64.RED RZ, [R2+URZ], R4 ;  /* 0x0000000402ffa9a7 */ /* 0x0003e200080004ff */
[----:B------:R-:W-:Y:S01]  /*32c0*/  UIADD3 UR6, UPT, UPT, UR6, 0x1, URZ ;  /* 0x0000000106067890 */ /* 0x000fe2000fffe0ff */
[----:B------:R-:W-:-:S03]  /*32d0*/  VIADD R3, R3, 0x1 ;  /* 0x0000000103037836 */ /* 0x000fc60000000000 */
[----:B------:R-:W-:Y:S02]  /*32e0*/  UISETP.NE.AND UP0, UPT, UR6, 0x2, UPT ;  /* 0x000000020600788c */ /* 0x000fe4000bf05270 */
[----:B------:R-:W-:Y:S01]  /*32f0*/  ISETP.NE.AND P0, PT, R3, 0x2, PT ;  /* 0x000000020300780c */ /* 0x000fe20003f05270 */
[----:B------:R-:W-:Y:S06]  /*3300*/  UGETNEXTWORKID.BROADCAST [UR4], [UR5] ;  /* 0x00000000040073ca */ /* 0x000fec0008000100 */
[----:B------:R-:W-:Y:S02]  /*3310*/  USEL UR4, URZ, 0x1, UP0 ;  /* 0x00000001ff047887 */ /* 0x000fe40008000000 */
[----:B------:R-:W-:-:S04]  /*3320*/  USEL UR6, UR6, URZ, UP0 ;  /* 0x000000ff06067287 */ /* 0x000fc80008000000 */
[----:B------:R-:W-:Y:S02]  /*3330*/  LOP3.LUT R12, R12, UR4, RZ, 0x3c, !PT ;  /* 0x000000040c0c7c12 */ /* 0x000fe4000f8e3cff */
[----:B-1----:R-:W-:-:S04]  /*3340*/  SHF.L.U32 R4, R9, 0x1f, RZ ;  /* 0x0000001f09047819 */ /* 0x002fc800000006ff */
[----:B------:R-:W1:Y:S02]  /*3350*/  SYNCS.PHASECHK.TRANS64.TRYWAIT P1, [R0+URZ+0x150], R4 ;  /* 0x00015004000075a7 */ /* 0x000e6400080211ff */
[----:B-1----:R-:W-:Y:S05]  /*3360*/  @!P1 BRA `(.L_x_63) ;  /* 0x00000070000c9947 */ /* 0x002fea0003800000 */
.L_x_199:
[----:B-1----:R-:W-:Y:S01]  /*3370*/  LEA R4, R11, UR37, 0x4 ;  /* 0x000000250b047c11 */ /* 0x002fe2000f8e20ff */
[----:B------:R-:W-:Y:S01]  /*3380*/  VIADD R0, R0, 0x160 ;  /* 0x0000016000007836 */ /* 0x000fe20000000000 */
[----:B------:R-:W-:Y:S01]  /*3390*/  SEL R3, R3, RZ, P0 ;  /* 0x000000ff03037207 */ /* 0x000fe20000000000 */
[----:B------:R-:W-:-:S03]  /*33a0*/  VIADD R11, R11, 0x1 ;  /* 0x000000010b0b7836 */ /* 0x000fc60000000000 */
[----:B------:R-:W1:Y:S01]  /*33b0*/  LDS.128 R4, [R4+0x1e0] ;  /* 0x0001e00004047984 */ /* 0x000e620000000c00 */
[----:B------:R-:W-:Y:S02]  /*33c0*/  PRMT R0, RZ, 0x654, R0 ;  /* 0x00000654ff007816 */ /* 0x000fe40000000000 */
[C---:B------:R-:W-:Y:S01]  /*33d0*/  ISETP.NE.AND P1, PT, R11.reuse, 0x2, PT ;  /* 0x000000020b00780c */ /* 0x040fe20003f25270 */
[----:B------:R-:W-:Y:S01]  /*33e0*/  @!PT LDS RZ, [RZ] ;  /* 0x00000000fffff984 */ /* 0x000fe20000000800 */
[----:B------:R-:W-:Y:S01]  /*33f0*/  @!PT LDS RZ, [RZ] ;  /* 0x00000000fffff984 */ /* 0x000fe20000000800 */
[----:B------:R-:W-:Y:S01]  /*3400*/  @!PT LDS RZ, [RZ] ;  /* 0x00000000fffff984 */ /* 0x000fe20000000800 */
[----:B------:R-:W-:Y:S01]  /*3410*/  @!PT LDS RZ, [RZ] ;  /* 0x00000000fffff984 */ /* 0x000fe20000000800 */
[----:B------:R2:W-:Y:S06]  /*3420*/  MEMBAR.ALL.CTA ;  /* 0x0000000000007992 */ /* 0x0005ec0000008000 */
[----:B--2---:R-:W2:Y:S01]  /*3430*/  FENCE.VIEW.ASYNC.S ;  /* 0x00000000000073c6 */ /* 0x004ea20000000000 */
[----:B------:R-:W-:Y:S01]  /*3440*/  SEL R11, R11, RZ, P1 ;  /* 0x000000ff0b0b7207 */ /* 0x000fe20000800000 */
[----:B--2---:R2:W-:Y:S01]  /*3450*/  SYNCS.ARRIVE.TRANS64.RED.A1T0 RZ, [R0+URZ], RZ ;  /* 0x000000ff00ff79a7 */ /* 0x0045e200081004ff */
[----:B-1----:R-:W-:-:S02]  /*3460*/  LOP3.LUT P3, RZ, R6, 0x1, RZ, 0xc0, !PT ;  /* 0x0000000106ff7812 */ /* 0x002fc4000786c0ff */
[----:B------:R-:W-:-:S04]  /*3470*/  SEL R4, RZ, 0x1, P1 ;  /* 0x00000001ff047807 */ /* 0x000fc80000800000 */
[----:B------:R-:W-:Y:S02]  /*3480*/  LOP3.LUT R9, R9, R4, RZ, 0x3c, !PT ;  /* 0x0000000409097212 */ /* 0x000fe400078e3cff */
[----:B--2---:R-:W-:-:S04]  /*3490*/  SEL R0, RZ, 0x1, P0 ;  /* 0x00000001ff007807 */ /* 0x004fc80000000000 */
[----:B------:R-:W-:Y:S01]  /*34a0*/  LOP3.LUT R8, R8, R0, RZ, 0x3c, !PT ;  /* 0x0000000008087212 */ /* 0x000fe200078e3cff */
[----:B------:R-:W-:Y:S06]  /*34b0*/  @P3 BRA `(.L_x_64) ;  /* 0xfffffffc002c3947 */ /* 0x000fec000383ffff */
[----:B------:R-:W-:Y:S01]  /*34c0*/  ULEA UR5, UR6, UR37, 0x3 ;  /* 0x0000002506057291 */ /* 0x000fe2000f8e18ff */
[----:B------:R-:W-:-:S08]  /*34d0*/  SHF.L.U32 R2, R12, 0x1f, RZ ;  /* 0x0000001f0c027819 */ /* 0x000fd000000006ff */
[----:B------:R-:W1:Y:S02]  /*34e0*/  SYNCS.PHASECHK.TRANS64 P0, [UR5+0x160], R2 ;  /* 0x00016002ff0075a7 */ /* 0x000e640008001005 */
[----:B-1----:R-:W-:Y:S05]  /*34f0*/  @P0 BRA `(.L_x_65) ;  /* 0x0000000000080947 */ /* 0x002fea0003800000 */
[----:B------:R-:W1:Y:S02]  /*3500*/  SYNCS.PHASECHK.TRANS64.TRYWAIT P0, [UR5+0x160], R2 ;  /* 0x00016002ff0075a7 */ /* 0x000e640008001105 */
[----:B-1----:R-:W-:Y:S05]  /*3510*/  @!P0 BRA `(.L_x_66) ;  /* 0x0000006c00b48947 */ /* 0x002fea0003800000 */
.L_x_65:
[----:B------:R-:W-:-:S04]  /*3520*/  UIADD3 UR4, UPT, UPT, UR6, 0x1, URZ ;  /* 0x0000000106047890 */ /* 0x000fc8000fffe0ff */
[----:B------:R-:W-:-:S04]  /*3530*/  UISETP.NE.AND UP0, UPT, UR4, 0x2, UPT ;  /* 0x000000020400788c */ /* 0x000fc8000bf05270 */
[----:B------:R-:W-:Y:S02]  /*3540*/  USEL UR7, URZ, 0x1, UP0 ;  /* 0x00000001ff077887 */ /* 0x000fe40008000000 */
[----:B------:R-:W-:-:S04]  /*3550*/  USEL UR4, UR4, URZ, UP0 ;  /* 0x000000ff04047287 */ /* 0x000fc80008000000 */
[----:B------:R-:W-:Y:S01]  /*3560*/  ULEA UR4, UR4, UR37, 0x3 ;  /* 0x0000002504047291 */ /* 0x000fe2000f8e18ff */
[----:B-1----:R-:W-:-:S04]  /*3570*/  LOP3.LUT R2, R12, UR7, RZ, 0x3c, !PT ;  /* 0x000000070c027c12 */ /* 0x002fc8000f8e3cff */
[----:B------:R-:W-:-:S04]  /*3580*/  SHF.L.U32 R0, R2, 0x1f, RZ ;  /* 0x0000001f02007819 */ /* 0x000fc800000006ff */
[----:B------:R-:W1:Y:S02]  /*3590*/  SYNCS.PHASECHK.TRANS64 P0, [UR4+0x160], R0 ;  /* 0x00016000ff0075a7 */ /* 0x000e640008001004 */
[----:B-1----:R-:W-:Y:S05]  /*35a0*/  @P0 EXIT ;  /* 0x000000000000094d */ /* 0x002fea0003800000 */
[----:B------:R-:W-:Y:S02]  /*35b0*/  SHF.L.U32 R2, R2, 0x1f, RZ ;  /* 0x0000001f02027819 */ /* 0x000fe400000006ff */
[----:B------:R-:W-:-:S07]  /*35c0*/  MOV R0, UR4 ;  /* 0x0000000400007c02 */ /* 0x000fce0008000f00 */
.L_x_67:
[----:B-1----:R1:W2:Y:S02]  /*35d0*/  SYNCS.PHASECHK.TRANS64.TRYWAIT P0, [R0+URZ+0x160], R2 ;  /* 0x00016002000075a7 */ /* 0x0022a400080011ff */
[----:B--2---:R-:W-:Y:S05]  /*35e0*/  @!P0 NANOSLEEP.SYNCS 0x989680 ;  /* 0x009896800000895d */ /* 0x004fea0003900000 */
[----:B------:R-:W2:Y:S02]  /*35f0*/  @!P0 SYNCS.PHASECHK.TRANS64 P0, [R0+URZ+0x160], R2 ;  /* 0x00016002000085a7 */ /* 0x000ea400080010ff */
[----:B--2---:R-:W-:Y:S05]  /*3600*/  @P0 EXIT ;  /* 0x000000000000094d */ /* 0x004fea0003800000 */
[----:B------:R-:W-:Y:S05]  /*3610*/  BRA `(.L_x_67) ;  /* 0xfffffffc00ec7947 */ /* 0x000fea000383ffff */
.L_x_60:
[----:B------:R-:W-:Y:S05]  /*3620*/  BRA.U UP4, `(.L_x_68) ;  /* 0x0000001104a07547 */ /* 0x000fea000b800000 */
[----:B------:R-:W-:Y:S01]  /*3630*/  UMOV UR6, 0x40 ;  /* 0x0000004000067882 */ /* 0x000fe20000000000 */
[----:B------:R-:W-:Y:S01]  /*3640*/  NOP ;  /* 0x0000000000007918 */ /* 0x000fe20000000000 */
[----:B------:R-:W-:Y:S01]  /*3650*/  ULEA UR6, UR37, UR6, 0x18 ;  /* 0x0000000625067291 */ /* 0x000fe2000f8ec0ff */
[----:B------:R-:W-:Y:S02]  /*3660*/  UMOV UR7, 0x400 ;  /* 0x0000040000077882 */ /* 0x000fe40000000000 */
[----:B------:R-:W-:-:S06]  /*3670*/  ULEA UR37, UR37, UR7, 0x18 ;  /* 0x0000000725257291 */ /* 0x000fcc000f8ec0ff */
[----:B------:R-:W1:Y:S02]  /*3680*/  LDS.U8 R2, [UR6+0x1c] ;  /* 0x00001c06ff027984 */ /* 0x000e640008000000 */
[----:B-1----:R-:W-:-:S13]  /*3690*/  ISETP.NE.AND P0, PT, R2, RZ, PT ;  /* 0x000000ff0200720c */ /* 0x002fda0003f05270 */
[----:B------:R-:W-:Y:S05]  /*36a0*/  @P0 BRA `(.L_x_69) ;  /* 0x0000000400080947 */ /* 0x000fea0003800000 */
[----:B------:R-:W-:Y:S02]  /*36b0*/  UISETP.NE.U32.AND UP0, UPT, UR5, 0x1, UPT ;  /* 0x000000010500788c */ /* 0x000fe4000bf05070 */
[----:B------:R-:W-:-:S07]  /*36c0*/  UIADD3 UR8, UPT, UPT, UR6, 0x8, URZ ;  /* 0x0000000806087890 */ /* 0x000fce000fffe0ff */
[----:B------:R-:W-:Y:S05]  /*36d0*/  BRA.U !UP0, `(.L_x_70) ;  /* 0x00000001089c7547 */ /* 0x000fea000b800000 */
[----:B------:R-:W-:Y:S01]  /*36e0*/  ELECT P0, URZ, PT ;  /* 0x0000000000ff782f */ /* 0x000fe20003800000 */
[----:B------:R-:W-:-:S12]  /*36f0*/  BSSY B0, `(.L_x_70) ;  /* 0x0000025000007945 */ /* 0x000fd80003800000 */
[----:B------:R-:W-:Y:S05]  /*3700*/  @!P0 BRA `(.L_x_71) ;  /* 0x00000000008c8947 */ /* 0x000fea0003800000 */
[----:B------:R-:W-:-:S05]  /*3710*/  UMOV UR7, 0x10 ;  /* 0x0000001000077882 */ /* 0x000fca0000000000 */
[----:B------:R-:W-:Y:S04]  /*3720*/  DEPBAR.LE SB1, 0x36 ;  /* 0x00009d800000791a */ /* 0x000fe80000000000 */
[----:B------:R-:W1:Y:S02]  /*3730*/  UTCATOMSWS.2CTA.FIND_AND_SET.ALIGN UP1, UR7, UR7 ;  /* 0x00000007000775e3 */ /* 0x000e640008220800 */
[----:B-1----:R-:W-:Y:S01]  /*3740*/  MOV R10, UR7 ;  /* 0x00000007000a7c02 */ /* 0x002fe20008000f00 */
[----:B------:R-:W-:Y:S06]  /*3750*/  BRA.U UP1, `(.L_x_72) ;  /* 0x0000000101187547 */ /* 0x000fec000b800000 */
.L_x_73:
[----:B------:R-:W-:Y:S05]  /*3760*/  NANOSLEEP 0x64 ;  /* 0x000000640000795d */ /* 0x000fea0003800000 */
[----:B------:R-:W-:-:S05]  /*3770*/  UMOV UR7, 0x10 ;  /* 0x0000001000077882 */ /* 0x000fca0000000000 */
[----:B------:R-:W-:Y:S04]  /*3780*/  DEPBAR.LE SB1, 0x36 ;  /* 0x00009d800000791a */ /* 0x000fe80000000000 */
[----:B------:R-:W1:Y:S02]  /*3790*/  UTCATOMSWS.2CTA.FIND_AND_SET.ALIGN UP1, UR7, UR7 ;  /* 0x00000007000775e3 */ /* 0x000e640008220800 */
[----:B-1----:R-:W-:Y:S01]  /*37a0*/  MOV R10, UR7 ;  /* 0x00000007000a7c02 */ /* 0x002fe20008000f00 */
[----:B------:R-:W-:Y:S05]  /*37b0*/  BRA.U !UP1, `(.L_x_73) ;  /* 0xfffffffd09e87547 */ /* 0x000fea000b83ffff */
.L_x_72:
[----:B------:R-:W1:Y:S01]  /*37c0*/  LDS R5, [UR6+0x10] ;  /* 0x00001006ff057984 */ /* 0x000e620008000800 */
[----:B------:R-:W-:Y:S01]  /*37d0*/  IMAD.U32 R3, RZ, RZ, UR37 ;  /* 0x00000025ff037e24 */ /* 0x000fe2000f8e00ff */
[----:B------:R-:W-:-:S03]  /*37e0*/  MOV R2, UR4 ;  /* 0x0000000400027c02 */ /* 0x000fc60008000f00 */
[----:B------:R-:W-:Y:S01]  /*37f0*/  VIADD R3, R3, 0x200 ;  /* 0x0000020003037836 */ /* 0x000fe20000000000 */
[----:B-1----:R-:W-:-:S04]  /*3800*/  SHF.L.U32 R5, R5, 0x1f, RZ ;  /* 0x0000001f05057819 */ /* 0x002fc800000006ff */
[----:B------:R-:W1:Y:S02]  /*3810*/  SYNCS.PHASECHK.TRANS64.TRYWAIT P0, [UR6+0x8], R5 ;  /* 0x00000805ff0075a7 */ /* 0x000e640008001106 */
[----:B-1----:R-:W-:Y:S05]  /*3820*/  @P0 BRA `(.L_x_74) ;  /* 0x0000000000080947 */ /* 0x002fea0003800000 */
[----:B------:R-:W1:Y:S02]  /*3830*/  SYNCS.PHASECHK.TRANS64.TRYWAIT P0, [UR6+0x8], R5 ;  /* 0x00000805ff0075a7 */ /* 0x000e640008001106 */
[----:B-1----:R-:W-:Y:S05]  /*3840*/  @!P0 BRA `(.L_x_75) ;  /* 0x0000006c00008947 */ /* 0x002fea0003800000 */
.L_x_74:
[----:B-1----:R-:W-:Y:S01]  /*3850*/  HFMA2 R4, -RZ, RZ, 0, 5.9604644775390625e-08 ;  /* 0x00000001ff047431 */ /* 0x002fe200000001ff */
[----:B------:R-:W-:Y:S01]  /*3860*/  UPRMT UR7, UR4, 0x654, UR8 ;  /* 0x0000065404077896 */ /* 0x000fe20008000008 */
[----:B------:R-:W-:Y:S01]  /*3870*/  IMAD.MOV.U32 R7, RZ, RZ, 0xffff ;  /* 0x0000ffffff077424 */ /* 0x000fe200078e00ff */
[----:B------:R-:W-:Y:S01]  /*3880*/  PRMT R2, R2, 0x654, R3 ;  /* 0x0000065402027816 */ /* 0x000fe20000000003 */
[----:B------:R-:W-:Y:S02]  /*3890*/  IMAD.MOV.U32 R5, RZ, RZ, 0x4 ;  /* 0x00000004ff057424 */ /* 0x000fe400078e00ff */
[----:B------:R-:W-:Y:S01]  /*38a0*/  IMAD.SHL.U32 R9, R10, 0x20, RZ ;  /* 0x000000200a097824 */ /* 0x000fe200078e00ff */
[----:B------:R-:W-:Y:S02]  /*38b0*/  MOV R3, UR7 ;  /* 0x0000000700037c02 */ /* 0x000fe40008000f00 */
[-C--:B------:R-:W-:Y:S01]  /*38c0*/  SHF.L.U32 R7, R7, R10.reuse, RZ ;  /* 0x0000000a07077219 */ /* 0x080fe200000006ff */
[----:B------:R1:W-:Y:S01]  /*38d0*/  SYNCS.ARRIVE.TRANS64.RED RZ, [UR7], R5 ;  /* 0x00000005ffff79a7 */ /* 0x0003e20008000407 */
[----:B------:R-:W-:Y:S01]  /*38e0*/  SHF.L.U32 R6, R4, R10, RZ ;  /* 0x0000000a04067219 */ /* 0x000fe200000006ff */
[----:B------:R1:W-:Y:S04]  /*38f0*/  STS [UR37+0x200], R9 ;  /* 0x00020009ff007988 */ /* 0x0003e80008000825 */
[----:B------:R1:W-:Y:S04]  /*3900*/  STAS [R2.64], R10 ;  /* 0x0000000a02007dbd */ /* 0x0003e8000c0008ff */
[----:B------:R1:W-:Y:S04]  /*3910*/  ATOMS.OR RZ, [UR6+0x14], R7 ;  /* 0x00001407ffff798c */ /* 0x0003e8000b000006 */
[----:B------:R1:W-:Y:S04]  /*3920*/  ATOMS.OR RZ, [UR6+0x18], R6 ;  /* 0x00001806ffff798c */ /* 0x0003e8000b000006 */
[----:B------:R1:W-:Y:S02]  /*3930*/  ATOMS.XOR RZ, [UR6+0x10], R4 ;  /* 0x00001004ffff798c */ /* 0x0003e4000b800006 */
.L_x_71:
[----:B------:R-:W-:Y:S05]  /*3940*/  BSYNC B0 ;  /* 0x0000000000007941 */ /* 0x000fea0003800000 */
.L_x_70:
[----:B------:R-:W-:Y:S05]  /*3950*/  BRA.U UP0, `(.L_x_76) ;  /* 0x00000001006c7547 */ /* 0x000fea000b800000 */
[----:B------:R-:W-:-:S03]  /*3960*/  UMOV UR7, 0xffffffff ;  /* 0xffffffff00077882 */ /* 0x000fc60000000000 */
[----:B------:R-:W-:Y:S05]  /*3970*/  BRA.DIV UR7, `(.L_x_77) ;  /* 0x0000006a07cc7947 */ /* 0x000fea000b800000 */
[----:B------:R-:W-:-:S13]  /*3980*/  ELECT P6, URZ, PT ;  /* 0x0000000000ff782f */ /* 0x000fda00038c0000 */
.L_x_203:
[----:B------:R-:W-:Y:S05]  /*3990*/  @!P6 BRA `(.L_x_76) ;  /* 0x00000000005ce947 */ /* 0x000fea0003800000 */
[----:B-1----:R-:W1:Y:S02]  /*39a0*/  LDS R3, [UR6+0x10] ;  /* 0x00001006ff037984 */ /* 0x002e640008000800 */
[----:B-1----:R-:W-:-:S04]  /*39b0*/  SHF.L.U32 R3, R3, 0x1f, RZ ;  /* 0x0000001f03037819 */ /* 0x002fc800000006ff */
[----:B------:R-:W1:Y:S02]  /*39c0*/  SYNCS.PHASECHK.TRANS64.TRYWAIT P0, [UR6+0x8], R3 ;  /* 0x00000803ff0075a7 */ /* 0x000e640008001106 */
[----:B-1----:R-:W-:Y:S05]  /*39d0*/  @P0 BRA `(.L_x_78) ;  /* 0x0000000000080947 */ /* 0x002fea0003800000 */
[----:B------:R-:W1:Y:S02]  /*39e0*/  SYNCS.PHASECHK.TRANS64.TRYWAIT P0, [UR6+0x8], R3 ;  /* 0x00000803ff0075a7 */ /* 0x000e640008001106 */
[----:B-1----:R-:W-:Y:S05]  /*39f0*/  @!P0 BRA `(.L_x_79) ;  /* 0x0000006800cc8947 */ /* 0x002fea0003800000 */
.L_x_78:
[----:B------:R-:W2:Y:S01]  /*3a00*/  LDS R5, [UR37+0x200] ;  /* 0x00020025ff057984 */ /* 0x000ea20008000800 */
[----:B-1----:R-:W-:Y:S02]  /*3a10*/  HFMA2 R2, -RZ, RZ, 0, 5.9604644775390625e-08 ;  /* 0x00000001ff027431 */ /* 0x002fe400000001ff */
[----:B------:R-:W-:Y:S01]  /*3a20*/  IMAD.MOV.U32 R3, RZ, RZ, 0xffff ;  /* 0x0000ffffff037424 */ /* 0x000fe200078e00ff */
[----:B------:R-:W-:Y:S01]  /*3a30*/  UPRMT UR7, UR4, 0x654, UR8 ;  /* 0x0000065404077896 */ /* 0x000fe20008000008 */
[----:B--2---:R-:W-:-:S03]  /*3a40*/  IMAD.SHL.U32 R4, R5, 0x20, RZ ;  /* 0x0000002005047824 */ /* 0x004fc600078e00ff */
[-C--:B------:R-:W-:Y:S02]  /*3a50*/  SHF.L.U32 R3, R3, R5.reuse, RZ ;  /* 0x0000000503037219 */ /* 0x080fe400000006ff */
[----:B------:R-:W-:Y:S01]  /*3a60*/  SHF.L.U32 R5, R2, R5, RZ ;  /* 0x0000000502057219 */ /* 0x000fe200000006ff */
[----:B------:R2:W-:Y:S04]  /*3a70*/  STS [UR37+0x200], R4 ;  /* 0x00020004ff007988 */ /* 0x0005e80008000825 */
[----:B------:R2:W-:Y:S04]  /*3a80*/  ATOMS.OR RZ, [UR6+0x14], R3 ;  /* 0x00001403ffff798c */ /* 0x0005e8000b000006 */
[----:B------:R2:W-:Y:S01]  /*3a90*/  ATOMS.OR RZ, [UR6+0x18], R5 ;  /* 0x00001805ffff798c */ /* 0x0005e2000b000006 */
[----:B------:R-:W-:Y:S03]  /*3aa0*/  SYNCS.ARRIVE.TRANS64.RED.A1T0 RZ, [UR7], RZ ;  /* 0x000000ffffff79a7 */ /* 0x000fe60008100407 */
[----:B------:R2:W-:Y:S01]  /*3ab0*/  ATOMS.XOR RZ, [UR6+0x10], R2 ;  /* 0x00001002ffff798c */ /* 0x0005e2000b800006 */
[----:B------:R-:W-:Y:S05]  /*3ac0*/  BRA `(.L_x_76) ;  /* 0x0000000000107947 */ /* 0x000fea0003800000 */
.L_x_69:
[----:B------:R-:W-:-:S05]  /*3ad0*/  MOV R2, 0xffffffff ;  /* 0xffffffff00027802 */ /* 0x000fca0000000f00 */
[----:B------:R1:W-:Y:S02]  /*3ae0*/  STS [UR37+0x200], R2 ;  /* 0x00020002ff007988 */ /* 0x0003e40008000825 */
[----:B-1----:R-:W-:Y:S02]  /*3af0*/  MOV R2, 0x3b10 ;  /* 0x00003b1000027802 */ /* 0x002fe40000000f00 */
[----:B-----5:R-:W-:Y:S05]  /*3b00*/  CALL.REL.NOINC `($__internal_1_$__cuda_sm10x_tcgen05_guardrail_trap_phase_invalid_during_alloc) ;  /* 0x0000007000a07944 */ /* 0x020fea0003c00000 */
.L_x_76:
[----:B------:R-:W-:Y:S05]  /*3b10*/  WARPSYNC.ALL ;  /* 0x0000000000007948 */ /* 0x000fea0003800000 */
[----:B------:R-:W3:Y:S01]  /*3b20*/  S2UR UR8, SR_CgaCtaId ;  /* 0x00000000000879c3 */ /* 0x000ee20000008800 */
[----:B------:R-:W-:Y:S01]  /*3b30*/  UMOV UR6, 0x400 ;  /* 0x0000040000067882 */ /* 0x000fe20000000000 */
[----:B------:R-:W-:-:S06]  /*3b40*/  NOP ;  /* 0x0000000000007918 */ /* 0x000fcc0000000000 */
[----:B------:R-:W-:Y:S06]  /*3b50*/  BAR.ARV 0x6, 0xa0 ;  /* 0x0182800000007b1d */ /* 0x000fec0000002000 */
[----:B------:R-:W-:Y:S01]  /*3b60*/  LOP3.LUT R0, R0, 0xffff, RZ, 0xc0, !PT ;  /* 0x0000ffff00007812 */ /* 0x000fe200078ec0ff */
[----:B-1----:R-:W-:Y:S01]  /*3b70*/  IMAD.MOV.U32 R9, RZ, RZ, 0x1 ;  /* 0x00000001ff097424 */ /* 0x002fe200078e00ff */
[----:B------:R-:W-:Y:S01]  /*3b80*/  LOP3.LUT R8, R8, 0xffff, RZ, 0xc0, !PT ;  /* 0x0000ffff08087812 */ /* 0x000fe200078ec0ff */
[----:B------:R-:W-:Y:S01]  /*3b90*/  UMOV UR22, URZ ;  /* 0x000000ff00167c82 */ /* 0x000fe20008000000 */
[----:B------:R-:W-:Y:S01]  /*3ba0*/  R2UR UR12, R0 ;  /* 0x00000000000c72ca */ /* 0x000fe200000e0000 */
[----:B------:R-:W-:Y:S01]  /*3bb0*/  UMOV UR21, URZ ;  /* 0x000000ff00157c82 */ /* 0x000fe20008000000 */
[----:B------:R-:W-:Y:S01]  /*3bc0*/  R2UR UR13, R8 ;  /* 0x00000000080d72ca */ /* 0x000fe200000e0000 */
[----:B------:R-:W-:Y:S01]  /*3bd0*/  IMAD.MOV.U32 R8, RZ, RZ, RZ ;  /* 0x000000ffff087224 */ /* 0x000fe200078e00ff */
[----:B------:R-:W-:Y:S01]  /*3be0*/  UMOV UR20, URZ ;  /* 0x000000ff00147c82 */ /* 0x000fe20008000000 */
[----:B------:R-:W-:-:S02]  /*3bf0*/  UISETP.NE.AND UP2, UPT, UR5, URZ, UPT ;  /* 0x000000ff0500728c */ /* 0x000fc4000bf45270 */
[----:B---3--:R-:W-:Y:S01]  /*3c00*/  ULEA UR8, UR8, UR6, 0x18 ;  /* 0x0000000608087291 */ /* 0x008fe2000f8ec0ff */
[----:B------:R-:W1:Y:S03]  /*3c10*/  LDCU UR6, c[0x0][0x38c] ;  /* 0x00007180ff0677ac */ /* 0x000e660008000800 */
[----:B------:R-:W-:Y:S02]  /*3c20*/  UIADD3 UR14, UPT, UPT, UR8, 0x8600, URZ ;  /* 0x00008600080e7890 */ /* 0x000fe4000fffe0ff */
[----:B------:R-:W-:-:S03]  /*3c30*/  UIADD3 UR15, UPT, UPT, UR8, 0x28600, URZ ;  /* 0x00028600080f7890 */ /* 0x000fc6000fffe0ff */
[----:B--2---:R-:W2:Y:S01]  /*3c40*/  LDS R2, [UR8+0x200] ;  /* 0x00020008ff027984 */ /* 0x004ea20008000800 */
[----:B------:R-:W-:Y:S02]  /*3c50*/  USHF.R.U32.HI UR14, URZ, 0x4, UR14 ;  /* 0x00000004ff0e7899 */ /* 0x000fe4000801160e */
[----:B------:R-:W-:Y:S02]  /*3c60*/  USHF.R.U32.HI UR15, URZ, 0x4, UR15 ;  /* 0x00000004ff0f7899 */ /* 0x000fe4000801160f */
[----:B------:R-:W-:Y:S02]  /*3c70*/  ULOP3.LUT UR14, UR14, 0x3fff, URZ, 0xc0, !UPT ;  /* 0x00003fff0e0e7892 */ /* 0x000fe4000f8ec0ff */
[----:B------:R-:W-:Y:S02]  /*3c80*/  ULOP3.LUT UR15, UR15, 0x3fff, URZ, 0xc0, !UPT ;  /* 0x00003fff0f0f7892 */ /* 0x000fe4000f8ec0ff */
[----:B------:R-:W-:Y:S02]  /*3c90*/  ULOP3.LUT UR14, UR14, 0x10000, URZ, 0xfc, !UPT ;  /* 0x000100000e0e7892 */ /* 0x000fe4000f8efcff */
[----:B-1----:R-:W-:-:S02]  /*3ca0*/  UIADD3 UR6, UPT, UPT, UR6, 0x1f, URZ ;  /* 0x0000001f06067890 */ /* 0x002fc4000fffe0ff */
[----:B------:R-:W-:Y:S02]  /*3cb0*/  ULOP3.LUT UR15, UR15, 0x10000, URZ, 0xfc, !UPT ;  /* 0x000100000f0f7892 */ /* 0x000fe4000f8efcff */
[----:B------:R-:W-:Y:S01]  /*3cc0*/  USHF.R.S32.HI UR7, URZ, 0x1f, UR6 ;  /* 0x0000001fff077899 */ /* 0x000fe20008011406 */
[----:B------:R-:W-:Y:S01]  /*3cd0*/  UMOV UR28, 0x0 ;  /* 0x00000000001c7882 */ /* 0x000fe20000000000 */
[----:B------:R-:W-:Y:S02]  /*3ce0*/  UMOV UR29, 0x10200010 ;  /* 0x10200010001d7882 */ /* 0x000fe40000000000 */
[----:B------:R-:W-:Y:S01]  /*3cf0*/  ULEA.HI UR7, UR7, UR6, URZ, 0x5 ;  /* 0x0000000607077291 */ /* 0x000fe2000f8f28ff */
[----:B------:R-:W-:Y:S01]  /*3d00*/  UMOV UR26, 0x0 ;  /* 0x00000000001a7882 */ /* 0x000fe20000000000 */
[----:B------:R-:W-:Y:S02]  /*3d10*/  UMOV UR27, 0x10200010 ;  /* 0x10200010001b7882 */ /* 0x000fe40000000000 */
[----:B------:R-:W-:-:S04]  /*3d20*/  USHF.R.S32.HI UR7, URZ, 0x5, UR7 ;  /* 0x00000005ff077899 */ /* 0x000fc80008011407 */
[----:B------:R-:W-:-:S04]  /*3d30*/  UISETP.LT.AND UP0, UPT, UR7, 0x1, UPT ;  /* 0x000000010700788c */ /* 0x000fc8000bf01270 */
[----:B------:R-:W-:Y:S01]  /*3d40*/  USEL UR23, UR7, 0x1, !UP0 ;  /* 0x0000000107177887 */ /* 0x000fe2000c000000 */
[----:B--2---:R-:W-:Y:S02]  /*3d50*/  R2UR UR24, R2 ;  /* 0x00000000021872ca */ /* 0x004fe400000e0000 */
[----:B------:R-:W-:-:S13]  /*3d60*/  CS2R R2, SRZ ;  /* 0x0000000000027805 */ /* 0x000fda000001ff00 */
.L_x_87:
[C---:B------:R-:W-:Y:S02]  /*3d70*/  LEA R0, R8.reuse, UR8, 0x3 ;  /* 0x0000000808007c11 */ /* 0x040fe4000f8e18ff */
[----:B------:R-:W-:Y:S02]  /*3d80*/  SHF.L.U32 R4, R3, 0x1f, RZ ;  /* 0x0000001f03047819 */ /* 0x000fe400000006ff */
[----:B------:R-:W-:Y:S02]  /*3d90*/  LEA R5, R8, UR8, 0x4 ;  /* 0x0000000808057c11 */ /* 0x000fe4000f8e20ff */
[----:B------:R-:W1:Y:S02]  /*3da0*/  SYNCS.PHASECHK.TRANS64.TRYWAIT P0, [R0+URZ+0x150], R4 ;  /* 0x00015004000075a7 */ /* 0x000e6400080011ff */
[----:B-1-34-:R-:W-:Y:S05]  /*3db0*/  @!P0 BRA `(.L_x_80) ;  /* 0x0000006400f48947 */ /* 0x01afea0003800000 */
.L_x_204:
[----:B-1----:R-:W1:Y:S01]  /*3dc0*/  LDS.128 R4, [R5+0x1e0] ;  /* 0x0001e00005047984 */ /* 0x002e620000000c00 */
[----:B------:R-:W-:Y:S02]  /*3dd0*/  VIADD R0, R0, 0x160 ;  /* 0x0000016000007836 */ /* 0x000fe40000000000 */
[----:B------:R-:W-:Y:S01]  /*3de0*/  VIADD R8, R8, 0x1 ;  /* 0x0000000108087836 */ /* 0x000fe20000000000 */
[----:B------:R-:W-:Y:S01]  /*3df0*/  @!PT LDS RZ, [RZ] ;  /* 0x00000000fffff984 */ /* 0x000fe20000000800 */
[----:B------:R-:W-:Y:S01]  /*3e00*/  @!PT LDS RZ, [RZ] ;  /* 0x00000000fffff984 */ /* 0x000fe20000000800 */
[----:B------:R-:W-:Y:S01]  /*3e10*/  @!PT LDS RZ, [RZ] ;  /* 0x00000000fffff984 */ /* 0x000fe20000000800 */
[----:B------:R-:W-:Y:S01]  /*3e20*/  @!PT LDS RZ, [RZ] ;  /* 0x00000000fffff984 */ /* 0x000fe20000000800 */
[----:B------:R2:W-:Y:S06]  /*3e30*/  MEMBAR.ALL.CTA ;  /* 0x0000000000007992 */ /* 0x0005ec0000008000 */
[----:B--2---:R-:W2:Y:S01]  /*3e40*/  FENCE.VIEW.ASYNC.S ;  /* 0x00000000000073c6 */ /* 0x004ea20000000000 */
[----:B------:R-:W-:-:S04]  /*3e50*/  PRMT R0, RZ, 0x654, R0 ;  /* 0x00000654ff007816 */ /* 0x000fc80000000000 */
[----:B--2---:R2:W-:Y:S01]  /*3e60*/  SYNCS.ARRIVE.TRANS64.RED.A1T0 RZ, [R0+URZ], RZ ;  /* 0x000000ff00ff79a7 */ /* 0x0045e200081004ff */
[----:B-1----:R-:W-:Y:S01]  /*3e70*/  LOP3.LUT P1, RZ, R6, 0x1, RZ, 0xc0, !PT ;  /* 0x0000000106ff7812 */ /* 0x002fe2000782c0ff */
[----:B--2---:R-:W-:-:S12]  /*3e80*/  BRA.U UP2, `(.L_x_81) ;  /* 0x0000000102e07547 */ /* 0x004fd8000b800000 */
[----:B------:R-:W1:Y:S01]  /*3e90*/  LDCU UR6, c[0x0][0x38c] ;  /* 0x00007180ff0677ac */ /* 0x000e620008000800 */
[----:B------:R-:W-:Y:S02]  /*3ea0*/  PLOP3.LUT P2, PT, PT, PT, PT, 0x80, 0x8 ;  /* 0x000000000008781c */ /* 0x000fe40003f4f070 */
[----:B------:R-:W-:Y:S01]  /*3eb0*/  SHF.L.U32 R4, R9, 0x1f, RZ ;  /* 0x0000001f09047819 */ /* 0x000fe200000006ff */
[----:B------:R-:W-:Y:S02]  /*3ec0*/  ULEA UR10, UR22, UR8, 0x3 ;  /* 0x00000008160a7291 */ /* 0x000fe4000f8e18ff */
[----:B------:R-:W-:Y:S02]  /*3ed0*/  ULEA UR11, UR22, UR24, 0x7 ;  /* 0x00000018160b7291 */ /* 0x000fe4000f8e38ff */
[----:B-1----:R-:W-:-:S06]  /*3ee0*/  UISETP.GE.AND UP0, UPT, UR6, 0x1, UPT ;  /* 0x000000010600788c */ /* 0x002fcc000bf06270 */
[----:B------:R-:W-:-:S05]  /*3ef0*/  PLOP3.LUT P0, PT, PT, PT, UP0, 0x80, 0x8 ;  /* 0x000000000008781c */ /* 0x000fca0003f0f008 */
[----:B------:R-:W-:-:S08]  /*3f00*/  @UP0 ULEA UR6, UR21, UR8, 0x3 ;  /* 0x0000000815060291 */ /* 0x000fd0000f8e18ff */
[----:B------:R-:W-:-:S04]  /*3f10*/  @P0 SHF.L.U32 R0, R2, 0x1f, RZ ;  /* 0x0000001f02000819 */ /* 0x000fc800000006ff */
[----:B------:R1:W2:Y:S01]  /*3f20*/  @P0 SYNCS.PHASECHK.TRANS64.TRYWAIT P2, [UR6], R0 ;  /* 0x00000000ff0005a7 */ /* 0x0002a20008041106 */
[----:B------:R-:W3:Y:S02]  /*3f30*/  SYNCS.PHASECHK.TRANS64.TRYWAIT P0, [UR10+0x190], R4 ;  /* 0x00019004ff0075a7 */ /* 0x000ee4000800110a */
[----:B-123--:R-:W-:Y:S05]  /*3f40*/  @!P0 BRA `(.L_x_82) ;  /* 0x0000006400a48947 */ /* 0x00efea0003800000 */
.L_x_206:
[----:B------:R-:W-:Y:S01]  /*3f50*/  UMOV UR19, UR20 ;  /* 0x0000001400137c82 */ /* 0x000fe20008000000 */
[----:B------:R-:W-:Y:S05]  /*3f60*/  BRA.U !UP0, `(.L_x_83) ;  /* 0x0000000108987547 */ /* 0x000fea000b800000 */
[----:B------:R-:W-:Y:S02]  /*3f70*/  UIADD3 UR19, UPT, UPT, UR23, UR20, URZ ;  /* 0x0000001417137290 */ /* 0x000fe4000fffe0ff */
[----:B------:R-:W-:Y:S01]  /*3f80*/  UPLOP3.LUT UP3, UPT, UPT, UPT, UPT, 0x40, 0x4 ;  /* 0x000000000004789c */ /* 0x000fe20003f6e870 */
[----:B------:R-:W-:Y:S01]  /*3f90*/  UMOV UR18, UR7 ;  /* 0x0000000700127c82 */ /* 0x000fe20008000000 */
[----:B------:R-:W-:-:S09]  /*3fa0*/  UMOV UR17, UR21 ;  /* 0x0000001500117c82 */ /* 0x000fd20008000000 */
.L_x_86:
[----:B--2---:R-:W-:Y:S01]  /*3fb0*/  ULEA UR9, UR17, UR8, 0x3 ;  /* 0x0000000811097291 */ /* 0x004fe2000f8e18ff */
[----:B---3--:R-:W-:Y:S11]  /*3fc0*/  @P2 BRA `(.L_x_84) ;  /* 0x00000000000c2947 */ /* 0x008ff60003800000 */
[----:B-1----:R-:W-:Y:S04]  /*3fd0*/  SHF.L.U32 R4, R2, 0x1f, RZ ;  /* 0x0000001f02047819 */ /* 0x002fe800000006ff */
[----:B------:R-:W1:Y:S02]  /*3fe0*/  SYNCS.PHASECHK.TRANS64.TRYWAIT P0, [UR9], R4 ;  /* 0x00000004ff0075a7 */ /* 0x000e640008001109 */
[----:B-1----:R-:W-:Y:S05]  /*3ff0*/  @!P0 BRA `(.L_x_85) ;  /* 0x0000006400908947 */ /* 0x002fea0003800000 */
.L_x_84:
[----:B------:R-:W-:Y:S01]  /*4000*/  UISETP.NE.AND UP0, UPT, UR18, 0x1, UPT ;  /* 0x000000011200788c */ /* 0x000fe2000bf05270 */
[----:B------:R-:W-:Y:S01]  /*4010*/  PLOP3.LUT P2, PT, PT, PT, PT, 0x80, 0x8 ;  /* 0x000000000008781c */ /* 0x000fe20003f4f070 */
[----:B------:R-:W-:Y:S02]  /*4020*/  UIADD3 UR21, UPT, UPT, UR17, 0x1, URZ ;  /* 0x0000000111157890 */ /* 0x000fe4000fffe0ff */
[----:B------:R-:W-:Y:S02]  /*4030*/  ULEA UR30, UR17, UR15, 0x8 ;  /* 0x0000000f111e7291 */ /* 0x000fe4000f8e40ff */
[----:B------:R-:W-:Y:S01]  /*4040*/  UISETP.NE.AND UP1, UPT, UR21, 0x10, UPT ;  /* 0x000000101500788c */ /* 0x000fe2000bf25270 */
[----:B------:R-:W-:Y:S01]  /*4050*/  PLOP3.LUT P0, PT, PT, PT, UP0, 0x80, 0x8 ;  /* 0x000000000008781c */ /* 0x000fe20003f0f008 */
[----:B------:R-:W-:Y:S02]  /*4060*/  ULEA UR32, UR17, UR14, 0x9 ;  /* 0x0000000e11207291 */ /* 0x000fe4000f8e48ff */
[----:B------:R-:W-:Y:S02]  /*4070*/  USEL UR16, URZ, 0x1, UP1 ;  /* 0x00000001ff107887 */ /* 0x000fe40008800000 */
[----:B------:R-:W-:Y:S02]  /*4080*/  USEL UR21, UR21, URZ, UP1 ;  /* 0x000000ff15157287 */ /* 0x000fe40008800000 */
[----:B------:R-:W-:Y:S02]  /*4090*/  UIADD3 UR36, UPT, UPT, UR30, 0x2, URZ ;  /* 0x000000021e247890 */ /* 0x000fe4000fffe0ff */
[----:B------:R-:W-:Y:S01]  /*40a0*/  @UP0 ULEA UR6, UR21, UR8, 0x3 ;  /* 0x0000000815060291 */ /* 0x000fe2000f8e18ff */
[----:B------:R-:W-:Y:S01]  /*40b0*/  LOP3.LUT R2, R2, UR16, RZ, 0x3c, !PT ;  /* 0x0000001002027c12 */ /* 0x000fe2000f8e3cff */
[----:B------:R-:W-:Y:S02]  /*40c0*/  UIADD3 UR34, UPT, UPT, UR32, 0x2, URZ ;  /* 0x0000000220227890 */ /* 0x000fe4000fffe0ff */
[----:B------:R-:W-:Y:S01]  /*40d0*/  UIADD3 UR9, UPT, UPT, UR9, 0x80, URZ ;  /* 0x0000008009097890 */ /* 0x000fe2000fffe0ff */
[----:B-1----:R-:W-:Y:S01]  /*40e0*/  @P0 SHF.L.U32 R0, R2, 0x1f, RZ ;  /* 0x0000001f02000819 */ /* 0x002fe200000006ff */
[----:B------:R-:W-:Y:S01]  /*40f0*/  UMOV UR31, 0x80004020 ;  /* 0x80004020001f7882 */ /* 0x000fe20000000000 */
[----:B------:R-:W-:Y:S01]  /*4100*/  UMOV UR33, 0x80004020 ;  /* 0x8000402000217882 */ /* 0x000fe20000000000 */
[----:B------:R-:W-:Y:S01]  /*4110*/  UMOV UR37, 0x80004020 ;  /* 0x8000402000257882 */ /* 0x000fe20000000000 */
[----:B------:R2:W3:Y:S01]  /*4120*/  @P0 SYNCS.PHASECHK.TRANS64.TRYWAIT P2, [UR6], R0 ;  /* 0x00000000ff0005a7 */ /* 0x0004e20008041106 */
[----:B------:R-:W-:Y:S01]  /*4130*/  UIADD3 UR20, UPT, UPT, UR20, 0x1, URZ ;  /* 0x0000000114147890 */ /* 0x000fe2000fffe0ff */
[----:B------:R2:W-:Y:S01]  /*4140*/  UTCHMMA.2CTA gdesc[UR32], gdesc[UR30], tmem[UR11], tmem[UR28], idesc[UR29], UP3 ;  /* 0x00ff1c1e200075ea */ /* 0x0005e20009a0000b */
[----:B------:R-:W-:Y:S02]  /*4150*/  UIADD3 UR18, UPT, UPT, UR18, -0x1, URZ ;  /* 0xffffffff12127890 */ /* 0x000fe4000fffe0ff */
[----:B------:R-:W-:Y:S02]  /*4160*/  UISETP.NE.AND UP0, UPT, UR20, UR19, UPT ;  /* 0x000000131400728c */ /* 0x000fe4000bf05270 */
[----:B------:R-:W-:Y:S01]  /*4170*/  UPLOP3.LUT UP3, UPT, UPT, UPT, UPT, 0x80, 0x8 ;  /* 0x000000000008789c */ /* 0x000fe20003f6f070 */
[----:B------:R-:W-:Y:S01]  /*4180*/  UMOV UR35, 0x80004020 ;  /* 0x8000402000237882 */ /* 0x000fe20000000000 */
[----:B------:R-:W-:Y:S01]  /*4190*/  UMOV UR17, UR21 ;  /* 0x0000001500117c82 */ /* 0x000fe20008000000 */
[----:B------:R2:W-:Y:S01]  /*41a0*/  UTCHMMA.2CTA gdesc[UR34], gdesc[UR36], tmem[UR11], tmem[UR26], idesc[UR27], UPT ;  /* 0x00ff1a24220075ea */ /* 0x0005e2000ba0000b */
[----:B------:R2:W-:Y:S03]  /*41b0*/  UTCBAR.2CTA.MULTICAST [UR9], URZ, UR13 ;  /* 0x000000ff090073e9 */ /* 0x0005e6000820080d */
[----:B------:R-:W-:Y:S05]  /*41c0*/  BRA.U UP0, `(.L_x_86) ;  /* 0xfffffffd00787547 */ /* 0x000fea000b83ffff */
.L_x_83:
[----:B------:R-:W-:Y:S01]  /*41d0*/  UIADD3 UR10, UPT, UPT, UR10, 0x170, URZ ;  /* 0x000001700a0a7890 */ /* 0x000fe2000fffe0ff */
[----:B------:R-:W-:-:S08]  /*41e0*/  UMOV UR20, UR19 ;  /* 0x0000001300147c82 */ /* 0x000fd00008000000 */
[----:B------:R4:W-:Y:S01]  /*41f0*/  UTCBAR.2CTA.MULTICAST [UR10], URZ, UR12 ;  /* 0x000000ff0a0073e9 */ /* 0x0009e2000820080c */
[----:B------:R-:W-:Y:S02]  /*4200*/  NOP ;  /* 0x0000000000007918 */ /* 0x000fe40000000000 */
.L_x_81:
[----:B------:R-:W-:Y:S01]  /*4210*/  UIADD3 UR22, UPT, UPT, UR22, 0x1, URZ ;  /* 0x0000000116167890 */ /* 0x000fe2000fffe0ff */
[----:B------:R-:W-:-:S03]  /*4220*/  ISETP.NE.AND P0, PT, R8, 0x2, PT ;  /* 0x000000020800780c */ /* 0x000fc60003f05270 */
[----:B------:R-:W-:Y:S01]  /*4230*/  UISETP.NE.AND UP0, UPT, UR22, 0x4, UPT ;  /* 0x000000041600788c */ /* 0x000fe2000bf05270 */
[----:B-12---:R-:W-:Y:S02]  /*4240*/  SEL R0, RZ, 0x1, P0 ;  /* 0x00000001ff007807 */ /* 0x006fe40000000000 */
[----:B------:R-:W-:Y:S01]  /*4250*/  SEL R8, R8, RZ, P0 ;  /* 0x000000ff08087207 */ /* 0x000fe20000000000 */
[----:B------:R-:W-:Y:S01]  /*4260*/  USEL UR6, URZ, 0x1, UP0 ;  /* 0x00000001ff067887 */ /* 0x000fe20008000000 */
[----:B------:R-:W-:Y:S01]  /*4270*/  LOP3.LUT R3, R3, R0, RZ, 0x3c, !PT ;  /* 0x0000000003037212 */ /* 0x000fe200078e3cff */
[----:B------:R-:W-:-:S04]  /*4280*/  USEL UR22, UR22, URZ, UP0 ;  /* 0x000000ff16167287 */ /* 0x000fc80008000000 */
[----:B------:R-:W-:Y:S01]  /*4290*/  LOP3.LUT R9, R9, UR6, RZ, 0x3c, !PT ;  /* 0x0000000609097c12 */ /* 0x000fe2000f8e3cff */
[----:B------:R-:W-:Y:S07]  /*42a0*/  @P1 BRA `(.L_x_87) ;  /* 0xfffffff800b01947 */ /* 0x000fee000383ffff */
[----:B------:R-:W1:Y:S01]  /*42b0*/  S2UR UR6, SR_CgaCtaId ;  /* 0x00000000000679c3 */ /* 0x000e620000008800 */
[----:B------:R-:W-:Y:S01]  /*42c0*/  ELECT P0, URZ, PT ;  /* 0x0000000000ff782f */ /* 0x000fe20003800000 */
[----:B------:R-:W-:Y:S01]  /*42d0*/  HFMA2 R0, -RZ, RZ, 0, 5.9604644775390625e-08 ;  /* 0x00000001ff007431 */ /* 0x000fe200000001ff */
[----:B------:R-:W-:-:S05]  /*42e0*/  UMOV UR7, 0x40 ;  /* 0x0000004000077882 */ /* 0x000fca0000000000 */
[----:B------:R-:W-:Y:S01]  /*42f0*/  UVIRTCOUNT.DEALLOC.SMPOOL 0x80 ;  /* 0x000000800000784c */ /* 0x000fe20000000000 */
[----:B------:R-:W-:Y:S02]  /*4300*/  UISETP.NE.AND UP0, UPT, UR5, URZ, UPT ;  /* 0x000000ff0500728c */ /* 0x000fe4000bf05270 */
[----:B-1----:R-:W-:-:S09]  /*4310*/  ULEA UR6, UR6, UR7, 0x18 ;  /* 0x0000000706067291 */ /* 0x002fd2000f8ec0ff */
[----:B------:R1:W-:Y:S01]  /*4320*/  @P0 STS.U8 [UR6+0x1c], R0 ;  /* 0x00001c00ff000988 */ /* 0x0003e20008000006 */
[----:B------:R-:W-:Y:S05]  /*4330*/  BRA.U UP0, `(.L_x_88) ;  /* 0x0000000100a07547 */ /* 0x000fea000b800000 */
[----:B------:R-:W-:Y:S01]  /*4340*/  UIADD3 UR5, UPT, UPT, UR8, 0x190, URZ ;  /* 0x0000019008057890 */ /* 0x000fe2000fffe0ff */
[----:B------:R-:W-:-:S03]  /*4350*/  SHF.L.U32 R2, R9, 0x1f, RZ ;  /* 0x0000001f09027819 */ /* 0x000fc600000006ff */
[----:B------:R-:W-:-:S09]  /*4360*/  ULEA UR7, UR22, UR5, 0x3 ;  /* 0x0000000516077291 */ /* 0x000fd2000f8e18ff */
[----:B------:R-:W2:Y:S02]  /*4370*/  SYNCS.PHASECHK.TRANS64.TRYWAIT P0, [UR7], R2 ;  /* 0x00000002ff0075a7 */ /* 0x000ea40008001107 */
[----:B--2---:R-:W-:Y:S05]  /*4380*/  @!P0 BRA `(.L_x_89) ;  /* 0x0000006000c48947 */ /* 0x004fea0003800000 */
.L_x_209:
[----:B------:R-:W-:-:S04]  /*4390*/  UIADD3 UR9, UPT, UPT, UR22, 0x1, URZ ;  /* 0x0000000116097890 */ /* 0x000fc8000fffe0ff */
[----:B------:R-:W-:-:S04]  /*43a0*/  UISETP.NE.AND UP1, UPT, UR9, 0x4, UPT ;  /* 0x000000040900788c */ /* 0x000fc8000bf25270 */
[----:B----4-:R-:W-:Y:S02]  /*43b0*/  USEL UR10, URZ, 0x1, UP1 ;  /* 0x00000001ff0a7887 */ /* 0x010fe40008800000 */
[----:B------:R-:W-:-:S04]  /*43c0*/  USEL UR9, UR9, URZ, UP1 ;  /* 0x000000ff09097287 */ /* 0x000fc80008800000 */
[----:B------:R-:W-:Y:S01]  /*43d0*/  ULEA UR7, UR9, UR5, 0x3 ;  /* 0x0000000509077291 */ /* 0x000fe2000f8e18ff */
[----:B-1----:R-:W-:-:S04]  /*43e0*/  LOP3.LUT R2, R9, UR10, RZ, 0x3c, !PT ;  /* 0x0000000a09027c12 */ /* 0x002fc8000f8e3cff */
[----:B------:R-:W-:-:S04]  /*43f0*/  SHF.L.U32 R3, R2, 0x1f, RZ ;  /* 0x0000001f02037819 */ /* 0x000fc800000006ff */
[----:B------:R-:W1:Y:S02]  /*4400*/  SYNCS.PHASECHK.TRANS64.TRYWAIT P0, [UR7], R3 ;  /* 0x00000003ff0075a7 */ /* 0x000e640008001107 */
[----:B-1----:R-:W-:Y:S05]  /*4410*/  @!P0 BRA `(.L_x_90) ;  /* 0x0000006000b88947 */ /* 0x002fea0003800000 */
.L_x_211:
        /* <DEDUP_REMOVED lines=9> */
.L_x_213:
[----:B------:R-:W-:-:S04]  /*44b0*/  UIADD3 UR9, UPT, UPT, UR9, 0x1, URZ ;  /* 0x0000000109097890 */ /* 0x000fc8000fffe0ff */
[----:B------:R-:W-:-:S04]  /*44c0*/  UISETP.NE.AND UP1, UPT, UR9, 0x4, UPT ;  /* 0x000000040900788c */ /* 0x000fc8000bf25270 */
[----:B------:R-:W-:Y:S02]  /*44d0*/  USEL UR7, URZ, 0x1, UP1 ;  /* 0x00000001ff077887 */ /* 0x000fe40008800000 */
[----:B------:R-:W-:-:S04]  /*44e0*/  USEL UR9, UR9, URZ, UP1 ;  /* 0x000000ff09097287 */ /* 0x000fc80008800000 */
[----:B------:R-:W-:Y:S01]  /*44f0*/  ULEA UR9, UR9, UR5, 0x3 ;  /* 0x0000000509097291 */ /* 0x000fe2000f8e18ff */
[----:B------:R-:W-:-:S04]  /*4500*/  LOP3.LUT R2, R2, UR7, RZ, 0x3c, !PT ;  /* 0x0000000702027c12 */ /* 0x000fc8000f8e3cff */
[----:B------:R-:W-:Y:S01]  /*4510*/  SHF.L.U32 R2, R2, 0x1f, RZ ;  /* 0x0000001f02027819 */ /* 0x000fe200000006ff */
[----:B-1----:R-:W-:-:S04]  /*4520*/  IMAD.U32 R0, RZ, RZ, UR9 ;  /* 0x00000009ff007e24 */ /* 0x002fc8000f8e00ff */
[----:B------:R1:W2:Y:S03]  /*4530*/  SYNCS.PHASECHK.TRANS64.TRYWAIT P0, [R0+URZ], R2 ;  /* 0x00000002000075a7 */ /* 0x0002a600080011ff */
[----:B--2---:R-:W-:Y:S05]  /*4540*/  @!P0 NANOSLEEP.SYNCS 0x989680 ;  /* 0x009896800000895d */ /* 0x004fea0003900000 */
[----:B------:R-:W2:Y:S02]  /*4550*/  @!P0 SYNCS.PHASECHK.TRANS64 P0, [R0+URZ], R2 ;  /* 0x00000002000085a7 */ /* 0x000ea400080010ff */
[----:B--2---:R-:W-:Y:S05]  /*4560*/  @P0 BRA `(.L_x_92) ;  /* 0x0000000000200947 */ /* 0x004fea0003800000 */
.L_x_93:
[----:B--2---:R2:W4:Y:S02]  /*4570*/  SYNCS.PHASECHK.TRANS64.TRYWAIT P0, [R0+URZ], R2 ;  /* 0x00000002000075a7 */ /* 0x00452400080011ff */
[----:B----4-:R-:W-:Y:S05]  /*4580*/  @!P0 NANOSLEEP.SYNCS 0x989680 ;  /* 0x009896800000895d */ /* 0x010fea0003900000 */
[----:B------:R-:W4:Y:S02]  /*4590*/  @!P0 SYNCS.PHASECHK.TRANS64 P0, [R0+URZ], R2 ;  /* 0x00000002000085a7 */ /* 0x000f2400080010ff */
[----:B----4-:R-:W-:Y:S05]  /*45a0*/  @!P0 BRA `(.L_x_93) ;  /* 0xfffffffc00f08947 */ /* 0x010fea000383ffff */
[----:B------:R-:W-:Y:S05]  /*45b0*/  BRA `(.L_x_92) ;  /* 0x00000000000c7947 */ /* 0x000fea0003800000 */
.L_x_88:
[----:B------:R-:W-:-:S04]  /*45c0*/  UIADD3 UR5, UPT, UPT, UR8, 0x1d0, URZ ;  /* 0x000001d008057890 */ /* 0x000fc8000fffe0ff */
[----:B------:R-:W-:-:S09]  /*45d0*/  UPRMT UR5, UR4, 0x654, UR5 ;  /* 0x0000065404057896 */ /* 0x000fd20008000005 */
[----:B------:R-:W-:Y:S03]  /*45e0*/  SYNCS.ARRIVE.TRANS64.RED.A1T0 RZ, [UR5], RZ ;  /* 0x000000ffffff79a7 */ /* 0x000fe60008100405 */
.L_x_92:
[----:B-12---:R-:W-:Y:S01]  /*45f0*/  SHF.L.U32 R2, RZ, 0x1f, RZ ;  /* 0x0000001fff027819 */ /* 0x006fe200000006ff */
[----:B------:R-:W-:Y:S01]  /*4600*/  UIADD3 UR5, UPT, UPT, UR8, 0x1d0, URZ ;  /* 0x000001d008057890 */ /* 0x000fe2000fffe0ff */
[----:B------:R-:W-:Y:S02]  /*4610*/  PLOP3.LUT P0, PT, PT, PT, UP0, 0x80, 0x8 ;  /* 0x000000000008781c */ /* 0x000fe40003f0f008 */
[----:B------:R-:W1:Y:S02]  /*4620*/  SYNCS.PHASECHK.TRANS64.TRYWAIT P1, [UR8+0x1d0], R2 ;  /* 0x0001d002ff0075a7 */ /* 0x000e640008021108 */
[----:B-1----:R-:W-:Y:S09]  /*4630*/  @!P1 BRA `(.L_x_94) ;  /* 0x0000006000609947 */ /* 0x002ff20003800000 */
.L_x_215:
[----:B------:R-:W-:Y:S01]  /*4640*/  @!UP0 UPRMT UR5, UR4, 0x654, UR5 ;  /* 0x0000065404058896 */ /* 0x000fe20008000005 */
[----:B------:R-:W-:Y:S02]  /*4650*/  UMOV UR8, 0xffff ;  /* 0x0000ffff00087882 */ /* 0x000fe40000000000 */
[----:B------:R-:W-:-:S06]  /*4660*/  UMOV UR4, 0x1 ;  /* 0x0000000100047882 */ /* 0x000fcc0000000000 */
[----:B------:R-:W-:Y:S01]  /*4670*/  @!P0 SYNCS.ARRIVE.TRANS64.RED.A1T0 RZ, [UR5], RZ ;  /* 0x000000ffffff89a7 */ /* 0x000fe20008100405 */
[----:B------:R-:W-:Y:S01]  /*4680*/  NOP ;  /* 0x0000000000007918 */ /* 0x000fe20000000000 */
[----:B-1----:R-:W1:Y:S01]  /*4690*/  LDS R0, [UR6+0x14] ;  /* 0x00001406ff007984 */ /* 0x002e620008000800 */
[----:B------:R-:W-:-:S04]  /*46a0*/  ULOP3.LUT UR5, UR24, 0xffff, URZ, 0xc0, !UPT ;  /* 0x0000ffff18057892 */ /* 0x000fc8000f8ec0ff */
[----:B------:R-:W-:-:S04]  /*46b0*/  USHF.R.U32.HI UR5, URZ, 0x5, UR5 ;  /* 0x00000005ff057899 */ /* 0x000fc80008011605 */
[----:B------:R-:W-:Y:S02]  /*46c0*/  USHF.L.U32 UR8, UR8, UR5, URZ ;  /* 0x0000000508087299 */ /* 0x000fe400080006ff */
[----:B------:R-:W-:-:S04]  /*46d0*/  USHF.L.U32 UR4, UR4, UR5, URZ ;  /* 0x0000000504047299 */ /* 0x000fc800080006ff */
[----:B-1----:R-:W-:-:S04]  /*46e0*/  LOP3.LUT R0, R0, UR8, RZ, 0xc0, !PT ;  /* 0x0000000800007c12 */ /* 0x002fc8000f8ec0ff */
[----:B------:R-:W-:-:S13]  /*46f0*/  ISETP.NE.AND P0, PT, R0, UR8, PT ;  /* 0x0000000800007c0c */ /* 0x000fda000bf05270 */
[----:B------:R-:W-:Y:S05]  /*4700*/  @P0 BRA `(.L_x_95) ;  /* 0x0000000000580947 */ /* 0x000fea0003800000 */
[----:B------:R-:W1:Y:S02]  /*4710*/  LDS R0, [UR6+0x18] ;  /* 0x00001806ff007984 */ /* 0x000e640008000800 */
[----:B-1----:R-:W-:-:S04]  /*4720*/  LOP3.LUT R0, R0, UR4, RZ, 0xc0, !PT ;  /* 0x0000000400007c12 */ /* 0x002fc8000f8ec0ff */
[----:B------:R-:W-:-:S13]  /*4730*/  ISETP.NE.AND P0, PT, R0, UR4, PT ;  /* 0x0000000400007c0c */ /* 0x000fda000bf05270 */
[----:B------:R-:W-:Y:S05]  /*4740*/  @P0 BRA `(.L_x_96) ;  /* 0x00000000003c0947 */ /* 0x000fea0003800000 */
[----:B------:R-:W1:Y:S01]  /*4750*/  S2R R2, SR_LANEID ;  /* 0x0000000000027919 */ /* 0x000e620000000000 */
[----:B------:R-:W-:Y:S01]  /*4760*/  ULOP3.LUT UR8, URZ, UR8, URZ, 0x33, !UPT ;  /* 0x00000008ff087292 */ /* 0x000fe2000f8e33ff */
[----:B------:R-:W-:Y:S02]  /*4770*/  VOTEU.ANY UR7, UPT, PT ;  /* 0x0000000000077886 */ /* 0x000fe400038e0100 */
[----:B------:R-:W-:-:S03]  /*4780*/  UFLO.U32 UR7, UR7 ;  /* 0x00000007000772bd */ /* 0x000fc600080e0000 */
[----:B------:R-:W-:-:S04]  /*4790*/  IMAD.U32 R0, RZ, RZ, UR8 ;  /* 0x00000008ff007e24 */ /* 0x000fc8000f8e00ff */
[----:B------:R2:W3:Y:S02]  /*47a0*/  REDUX UR5, R0 ;  /* 0x00000000000573c4 */ /* 0x0004e40000000000 */
[----:B------:R1:W-:Y:S02]  /*47b0*/  UTCATOMSWS.AND URZ, UR8 ;  /* 0x0000000800ff79e3 */ /* 0x0003e40008000000 */
[----:B-1----:R-:W-:Y:S02]  /*47c0*/  ISETP.EQ.U32.AND P0, PT, R2, UR7, PT ;  /* 0x0000000702007c0c */ /* 0x002fe4000bf02070 */
[----:B--2---:R-:W-:Y:S02]  /*47d0*/  LOP3.LUT R0, RZ, UR4, RZ, 0x33, !PT ;  /* 0x00000004ff007c12 */ /* 0x004fe4000f8e33ff */
[----:B---3--:R-:W-:Y:S02]  /*47e0*/  MOV R2, UR5 ;  /* 0x0000000500027c02 */ /* 0x008fe40008000f00 */
[----:B------:R-:W1:Y:S07]  /*47f0*/  REDUX UR4, R0 ;  /* 0x00000000000473c4 */ /* 0x000e6e0000000000 */
[----:B------:R2:W-:Y:S01]  /*4800*/  @P0 ATOMS.AND RZ, [UR6+0x14], R2 ;  /* 0x00001402ffff098c */ /* 0x0005e2000a800006 */
[----:B-1----:R-:W-:-:S05]  /*4810*/  IMAD.U32 R0, RZ, RZ, UR4 ;  /* 0x00000004ff007e24 */ /* 0x002fca000f8e00ff */
[----:B------:R2:W-:Y:S01]  /*4820*/  @P0 ATOMS.AND RZ, [UR6+0x18], R0 ;  /* 0x00001800ffff098c */ /* 0x0005e2000a800006 */
[----:B------:R-:W-:Y:S05]  /*4830*/  BRA `(.L_x_97) ;  /* 0x0000000000147947 */ /* 0x000fea0003800000 */
.L_x_96:
[----:B------:R-:W-:Y:S02]  /*4840*/  MOV R2, 0x4860 ;  /* 0x0000486000027802 */ /* 0x000fe40000000f00 */
[----:B---345:R-:W-:Y:S05]  /*4850*/  CALL.REL.NOINC `($__internal_0_$__cuda_sm10x_tcgen05_guardrail_trap_col_being_dealloced_not_returned_by_alloc) ;  /* 0x0000006400407944 */ /* 0x038fea0003c00000 */
[----:B------:R-:W-:Y:S05]  /*4860*/  BRA `(.L_x_97) ;  /* 0x0000000000087947 */ /* 0x000fea0003800000 */
.L_x_95:
[----:B------:R-:W-:Y:S02]  /*4870*/  MOV R2, 0x4890 ;  /* 0x0000489000027802 */ /* 0x000fe40000000f00 */
[----:B---345:R-:W-:Y:S05]  /*4880*/  CALL.REL.NOINC `($__internal_2_$__cuda_sm10x_tcgen05_guardrail_trap_unallocated_columns_being_dealloced) ;  /* 0x00000064004c7944 */ /* 0x038fea0003c00000 */
.L_x_97:
[----:B------:R-:W-:Y:S01]  /*4890*/  NOP ;  /* 0x0000000000007918 */ /* 0x000fe20000000000 */
[----:B----4-:R-:W-:Y:S05]  /*48a0*/  EXIT ;  /* 0x000000000000794d */ /* 0x010fea0003800000 */
.L_x_68:
[----:B------:R-:W-:-:S09]  /*48b0*/  UISETP.NE.OR UP5, UPT, UR10, 0x3, !UP5 ;  /* 0x000000030a00788c */ /* 0x000fd2000efa5670 */
[----:B------:R-:W-:Y:S05]  /*48c0*/  BRA.U UP5, `(.L_x_98) ;  /* 0x0000001105087547 */ /* 0x000fea000b800000 */
[----:B------:R-:W1:Y:S01]  /*48d0*/  LDC R0, c[0x0][0xb30] ;  /* 0x0002cc00ff007b82 */ /* 0x000e620000000800 */
[----:B------:R-:W2:Y:S01]  /*48e0*/  LDCU.64 UR8, c[0x0][0x888] ;  /* 0x00011100ff0877ac */ /* 0x000ea20008000a00 */
[----:B------:R-:W-:Y:S02]  /*48f0*/  HFMA2 R27, -RZ, RZ, 0, 0 ;  /* 0x00000000ff1b7431 */ /* 0x000fe400000001ff */
[----:B------:R-:W-:Y:S01]  /*4900*/  IMAD.MOV.U32 R29, RZ, RZ, 0x1 ;  /* 0x00000001ff1d7424 */ /* 0x000fe200078e00ff */
[----:B------:R-:W-:Y:S01]  /*4910*/  MOV R25, 0x2000 ;  /* 0x0000200000197802 */ /* 0x000fe20000000f00 */
[----:B------:R-:W3:Y:S01]  /*4920*/  LDCU.64 UR4, c[0x0][0x890] ;  /* 0x00011200ff0477ac */ /* 0x000ee20008000a00 */
[----:B------:R-:W-:Y:S01]  /*4930*/  IMAD.MOV.U32 R28, RZ, RZ, RZ ;  /* 0x000000ffff1c7224 */ /* 0x000fe200078e00ff */
[----:B------:R-:W4:Y:S01]  /*4940*/  LDC R24, c[0x0][0x370] ;  /* 0x0000dc00ff187b82 */ /* 0x000f220000000800 */
[----:B------:R-:W-:Y:S01]  /*4950*/  UMOV UR7, 0x400 ;  /* 0x0000040000077882 */ /* 0x000fe20000000000 */
[----:B------:R-:W-:-:S02]  /*4960*/  UPLOP3.LUT UP1, UPT, UPT, UPT, UPT, 0x40, 0x4 ;  /* 0x000000000004789c */ /* 0x000fc40003f2e870 */
[----:B------:R-:W-:-:S04]  /*4970*/  ULEA UR7, UR37, UR7, 0x18 ;  /* 0x0000000725077291 */ /* 0x000fc8000f8ec0ff */
[----:B------:R-:W4:Y:S01]  /*4980*/  LDC R3, c[0x0][0xb0c] ;  /* 0x0002c300ff037b82 */ /* 0x000f220000000800 */
[----:B------:R-:W-:Y:S02]  /*4990*/  UIADD3 UR13, UPT, UPT, UR7, 0x118, URZ ;  /* 0x00000118070d7890 */ /* 0x000fe4000fffe0ff */
[----:B--2---:R-:W-:Y:S02]  /*49a0*/  UISETP.NE.U32.AND UP2, UPT, UR8, URZ, UPT ;  /* 0x000000ff0800728c */ /* 0x004fe4000bf45070 */
[----:B------:R-:W-:Y:S02]  /*49b0*/  UIADD3 UR33, UPT, UPT, UR7, 0x100, URZ ;  /* 0x0000010007217890 */ /* 0x000fe4000fffe0ff */
[----:B---3--:R-:W-:Y:S01]  /*49c0*/  UISETP.NE.U32.AND UP3, UPT, UR4, URZ, UPT ;  /* 0x000000ff0400728c */ /* 0x008fe2000bf65070 */
[----:B------:R-:W2:Y:S01]  /*49d0*/  LDC R18, c[0x0][0xb20] ;  /* 0x0002c800ff127b82 */ /* 0x000ea20000000800 */
[----:B-1----:R-:W-:Y:S01]  /*49e0*/  ISETP.NE.AND P1, PT, R0, 0x1, PT ;  /* 0x000000010000780c */ /* 0x002fe20003f25270 */
[----:B------:R-:W-:-:S02]  /*49f0*/  UISETP.NE.AND.EX UP2, UPT, UR9, URZ, UPT, UP2 ;  /* 0x000000ff0900728c */ /* 0x000fc4000bf45320 */
[----:B------:R-:W-:Y:S02]  /*4a00*/  UIADD3 UR25, UPT, UPT, UR7, 0x108, URZ ;  /* 0x0000010807197890 */ /* 0x000fe4000fffe0ff */
[----:B------:R-:W-:Y:S02]  /*4a10*/  UIADD3 UR17, UPT, UPT, UR7, 0x110, URZ ;  /* 0x0000011007117890 */ /* 0x000fe4000fffe0ff */
[----:B------:R-:W1:Y:S01]  /*4a20*/  LDC.64 R30, c[0x0][0x348] ;  /* 0x0000d200ff1e7b82 */ /* 0x000e620000000a00 */
[----:B------:R-:W-:Y:S02]  /*4a30*/  UPRMT UR13, UR37, 0x654, UR13 ;  /* 0x00000654250d7896 */ /* 0x000fe4000800000d */
[----:B------:R-:W-:-:S05]  /*4a40*/  UISETP.NE.AND.EX UP3, UPT, UR5, URZ, UPT, UP3 ;  /* 0x000000ff0500728c */ /* 0x000fca000bf65330 */
[----:B------:R-:W3:Y:S08]  /*4a50*/  LDC.64 R16, c[0x0][0xb10] ;  /* 0x0002c400ff107b82 */ /* 0x000ef00000000a00 */
[----:B------:R-:W1:Y:S08]  /*4a60*/  LDC.64 R6, c[0x0][0xb18] ;  /* 0x0002c600ff067b82 */ /* 0x000e700000000a00 */
[----:B------:R-:W1:Y:S08]  /*4a70*/  LDC.64 R4, c[0x0][0xb28] ;  /* 0x0002ca00ff047b82 */ /* 0x000e700000000a00 */
[----:B--2-4-:R-:W1:Y:S02]  /*4a80*/  LDC R19, c[0x0][0x374] ;  /* 0x0000dd00ff137b82 */ /* 0x014e640000000800 */
.L_x_109:
[C---:B------:R-:W-:Y:S02]  /*4a90*/  LEA R0, R28.reuse, UR7, 0x3 ;  /* 0x000000071c007c11 */ /* 0x040fe4000f8e18ff */
[----:B------:R-:W-:Y:S02]  /*4aa0*/  SHF.L.U32 R2, R27, 0x1f, RZ ;  /* 0x0000001f1b027819 */ /* 0x000fe400000006ff */
[----:B------:R-:W-:Y:S02]  /*4ab0*/  LEA R20, R28, UR7, 0x4 ;  /* 0x000000071c147c11 */ /* 0x000fe4000f8e20ff */
[----:B--2---:R-:W2:Y:S02]  /*4ac0*/  SYNCS.PHASECHK.TRANS64.TRYWAIT P0, [R0+URZ+0x150], R2 ;  /* 0x00015002000075a7 */ /* 0x004ea400080011ff */
[----:B--2---:R-:W-:Y:S05]  /*4ad0*/  @!P0 BRA `(.L_x_99) ;  /* 0x0000005c00508947 */ /* 0x004fea0003800000 */
.L_x_216:
[----:B------:R-:W-:Y:S01]  /*4ae0*/  ISETP.GE.AND P0, PT, R40, 0x1, PT ;  /* 0x000000012800780c */ /* 0x000fe20003f06270 */
[----:B------:R-:W4:Y:S01]  /*4af0*/  LDS.128 R20, [R20+0x1e0] ;  /* 0x0001e00014147984 */ /* 0x000f220000000c00 */
[----:B--2---:R-:W-:Y:S01]  /*4b00*/  VIADD R0, R0, 0x160 ;  /* 0x0000016000007836 */ /* 0x004fe20000000000 */
[----:B------:R-:W-:Y:S01]  /*4b10*/  @!PT LDS RZ, [RZ] ;  /* 0x00000000fffff984 */ /* 0x000fe20000000800 */
[----:B------:R-:W-:Y:S01]  /*4b20*/  @!PT LDS RZ, [RZ] ;  /* 0x00000000fffff984 */ /* 0x000fe20000000800 */
[----:B------:R-:W-:Y:S01]  /*4b30*/  @!PT LDS RZ, [RZ] ;  /* 0x00000000fffff984 */ /* 0x000fe20000000800 */
[----:B------:R-:W-:Y:S01]  /*4b40*/  @!PT LDS RZ, [RZ] ;  /* 0x00000000fffff984 */ /* 0x000fe20000000800 */
[----:B------:R2:W-:Y:S06]  /*4b50*/  MEMBAR.ALL.CTA ;  /* 0x0000000000007992 */ /* 0x0005ec0000008000 */
[----:B--2---:R-:W2:Y:S01]  /*4b60*/  FENCE.VIEW.ASYNC.S ;  /* 0x00000000000073c6 */ /* 0x004ea20000000000 */
[----:B------:R-:W-:Y:S04]  /*4b70*/  PRMT R0, RZ, 0x654, R0 ;  /* 0x00000654ff007816 */ /* 0x000fe80000000000 */
[----:B--2---:R2:W-:Y:S01]  /*4b80*/  SYNCS.ARRIVE.TRANS64.RED.A1T0 RZ, [R0+URZ], RZ ;  /* 0x000000ff00ff79a7 */ /* 0x0045e200081004ff */
[----:B----4-:R-:W-:Y:S11]  /*4b90*/  LOP3.LUT P3, RZ, R22, 0x1, RZ, 0xc0, !PT ;  /* 0x0000000116ff7812 */ /* 0x010ff6000786c0ff */
[----:B------:R-:W-:Y:S02]  /*4ba0*/  @!UPT UIADD3 URZ, UPT, UPT, URZ, URZ, URZ ;  /* 0x000000fffffff290 */ /* 0x000fe4000fffe0ff */
[----:B------:R-:W-:Y:S02]  /*4bb0*/  @P3 MOV R11, R20 ;  /* 0x00000014000b3202 */ /* 0x000fe40000000f00 */
[----:B------:R-:W-:Y:S01]  /*4bc0*/  @P3 LOP3.LUT R10, R21, 0xffff, RZ, 0xc0, !PT ;  /* 0x0000ffff150a3812 */ /* 0x000fe200078ec0ff */
[----:B--2---:R-:W-:Y:S06]  /*4bd0*/  @!P0 BRA `(.L_x_100) ;  /* 0x0000000000a48947 */ /* 0x004fec0003800000 */
[-C--:B-1----:R-:W-:Y:S01]  /*4be0*/  IMAD.HI.U32 R0, R19, R7.reuse, RZ ;  /* 0x0000000713007227 */ /* 0x082fe200078e00ff */
[----:B------:R-:W-:Y:S02]  /*4bf0*/  ISETP.NE.AND P0, PT, R6, 0x1, PT ;  /* 0x000000010600780c */ /* 0x000fe40003f05270 */
[----:B------:R-:W-:Y:S01]  /*4c00*/  ISETP.NE.AND P2, PT, R40, 0x1, PT ;  /* 0x000000012800780c */ /* 0x000fe20003f45270 */
[----:B---3--:R-:W-:Y:S01]  /*4c10*/  IMAD.HI.U32 R9, R24, R16, RZ ;  /* 0x0000001018097227 */ /* 0x008fe200078e00ff */
[----:B------:R-:W-:Y:S02]  /*4c20*/  SHF.R.U32.HI R0, RZ, R18, R0 ;  /* 0x00000012ff007219 */ /* 0x000fe40000011600 */
[----:B------:R-:W-:Y:S01]  /*4c30*/  ISETP.NE.AND P4, PT, R3, 0x1, PT ;  /* 0x000000010300780c */ /* 0x000fe20003f85270 */
[----:B------:R-:W-:Y:S01]  /*4c40*/  IMAD.HI.U32 R13, R10, R7, RZ ;  /* 0x000000070a0d7227 */ /* 0x000fe200078e00ff */
[----:B------:R-:W-:Y:S02]  /*4c50*/  SHF.R.U32.HI R9, RZ, R17, R9 ;  /* 0x00000011ff097219 */ /* 0x000fe40000011609 */
[----:B------:R-:W-:Y:S01]  /*4c60*/  SEL R0, R19, R0, !P0 ;  /* 0x0000000013007207 */ /* 0x000fe20004000000 */
[----:B------:R-:W-:Y:S01]  /*4c70*/  IMAD.HI.U32 R12, R11, R16, RZ ;  /* 0x000000100b0c7227 */ /* 0x000fe200078e00ff */
[----:B------:R-:W-:Y:S03]  /*4c80*/  SEL R9, R24, R9, !P4 ;  /* 0x0000000918097207 */ /* 0x000fe60006000000 */
[-C--:B------:R-:W-:Y:S01]  /*4c90*/  IMAD.HI.U32 R8, R0, R4.reuse, RZ ;  /* 0x0000000400087227 */ /* 0x080fe200078e00ff */
[----:B------:R-:W-:Y:S03]  /*4ca0*/  SHF.R.U32.HI R12, RZ, R17, R12 ;  /* 0x00000011ff0c7219 */ /* 0x000fe6000001160c */
[----:B------:R-:W-:Y:S01]  /*4cb0*/  IMAD.HI.U32 R2, R9, R4, RZ ;  /* 0x0000000409027227 */ /* 0x000fe200078e00ff */
[-C--:B------:R-:W-:Y:S02]  /*4cc0*/  @P2 SHF.R.U32.HI R0, RZ, R5.reuse, R8 ;  /* 0x00000005ff002219 */ /* 0x080fe40000011608 */
[----:B------:R-:W-:Y:S02]  /*4cd0*/  SHF.R.U32.HI R8, RZ, R18, R13 ;  /* 0x00000012ff087219 */ /* 0x000fe4000001160d */
[----:B------:R-:W-:Y:S01]  /*4ce0*/  @P2 SHF.R.U32.HI R9, RZ, R5, R2 ;  /* 0x00000005ff092219 */ /* 0x000fe20000011602 */
[----:B------:R-:W-:Y:S01]  /*4cf0*/  IMAD R0, R40, R0, RZ ;  /* 0x0000000028007224 */ /* 0x000fe200078e02ff */
[----:B------:R-:W-:Y:S02]  /*4d00*/  SEL R8, R10, R8, !P0 ;  /* 0x000000080a087207 */ /* 0x000fe40004000000 */
[----:B------:R-:W-:Y:S01]  /*4d10*/  SEL R2, R11, R12, !P4 ;  /* 0x0000000c0b027207 */ /* 0x000fe20006000000 */
[----:B------:R-:W-:Y:S01]  /*4d20*/  IMAD R12, R40, R9, RZ ;  /* 0x00000009280c7224 */ /* 0x000fe200078e02ff */
[C---:B------:R-:W-:Y:S01]  /*4d30*/  ISETP.GE.AND P0, PT, R8.reuse, R0, PT ;  /* 0x000000000800720c */ /* 0x040fe20003f06270 */
[----:B------:R-:W-:Y:S03]  /*4d40*/  IMAD.HI.U32 R0, R8, R4, RZ ;  /* 0x0000000408007227 */ /* 0x000fe600078e00ff */
[----:B------:R-:W-:Y:S02]  /*4d50*/  ISETP.GE.OR P0, PT, R2, R12, P0 ;  /* 0x0000000c0200720c */ /* 0x000fe40000706670 */
[-C--:B------:R-:W-:Y:S04]  /*4d60*/  SHF.R.U32.HI R0, RZ, R5.reuse, R0 ;  /* 0x00000005ff007219 */ /* 0x080fe80000011600 */
[----:B------:R-:W-:Y:S05]  /*4d70*/  SEL R13, R8, R0, !P2 ;  /* 0x00000000080d7207 */ /* 0x000fea0005000000 */
[----:B------:R-:W-:Y:S02]  /*4d80*/  IMAD.MOV R12, RZ, RZ, -R13 ;  /* 0x000000ffff0c7224 */ /* 0x000fe400078e0a0d */
[----:B------:R-:W-:Y:S04]  /*4d90*/  @!P0 IMAD.HI.U32 R0, R2, R4, RZ ;  /* 0x0000000402008227 */ /* 0x000fe800078e00ff */
[----:B------:R-:W-:Y:S01]  /*4da0*/  IMAD R12, R40, R12, R8 ;  /* 0x0000000c280c7224 */ /* 0x000fe200078e0208 */
[----:B------:R-:W-:Y:S04]  /*4db0*/  @!P0 SHF.R.U32.HI R0, RZ, R5, R0 ;  /* 0x00000005ff008219 */ /* 0x000fe80000011600 */
[----:B------:R-:W-:Y:S04]  /*4dc0*/  @!P0 SEL R0, R2, R0, !P2 ;  /* 0x0000000002008207 */ /* 0x000fe80005000000 */
[----:B------:R-:W-:Y:S01]  /*4dd0*/  @!P0 IADD3 R13, PT, PT, R13, -R0, RZ ;  /* 0x800000000d0d8210 */ /* 0x000fe20007ffe0ff */
[----:B------:R-:W-:Y:S01]  /*4de0*/  @!P0 IMAD R0, R9, R12, R0 ;  /* 0x0000000c09008224 */ /* 0x000fe200078e0200 */
[----:B------:R-:W-:Y:S01]  /*4df0*/  IADD3 R9, PT, PT, -R8, RZ, RZ ;  /* 0x000000ff08097210 */ /* 0x000fe20007ffe1ff */
[--C-:B------:R-:W-:Y:S02]  /*4e00*/  IMAD.MOV R12, RZ, RZ, -R2.reuse ;  /* 0x000000ffff0c7224 */ /* 0x100fe400078e0a02 */
[----:B------:R-:W-:Y:S02]  /*4e10*/  @!P0 IMAD R8, R13, R40, R2 ;  /* 0x000000280d088224 */ /* 0x000fe400078e0202 */
[----:B------:R-:W-:Y:S02]  /*4e20*/  @!P0 IMAD.MOV.U32 R2, RZ, RZ, R0 ;  /* 0x000000ffff028224 */ /* 0x000fe400078e0000 */
[----:B------:R-:W-:Y:S02]  /*4e30*/  IMAD R11, R3, R12, R11 ;  /* 0x0000000c030b7224 */ /* 0x000fe400078e020b */
[----:B------:R-:W-:Y:S02]  /*4e40*/  IMAD R10, R6, R9, R10 ;  /* 0x00000009060a7224 */ /* 0x000fe400078e020a */
[----:B------:R-:W-:Y:S02]  /*4e50*/  IMAD R11, R2, R3, R11 ;  /* 0x00000003020b7224 */ /* 0x000fe400078e020b */
[----:B------:R-:W-:Y:S02]  /*4e60*/  IMAD R10, R8, R6, R10 ;  /* 0x00000006080a7224 */ /* 0x000fe400078e020a */
.L_x_100:
[----:B------:R-:W-:Y:S05]  /*4e70*/  BRA.U UP1, `(.L_x_101) ;  /* 0x0000000101107547 */ /* 0x000fea000b800000 */
[----:B------:R-:W-:Y:S04]  /*4e80*/  MOV R2, UR6 ;  /* 0x0000000600027c02 */ /* 0x000fe80008000f00 */
[----:B------:R-:W-:Y:S04]  /*4e90*/  SHF.L.U32 R2, R2, 0x1f, RZ ;  /* 0x0000001f02027819 */ /* 0x000fe800000006ff */
[----:B------:R-:W2:Y:S02]  /*4ea0*/  SYNCS.PHASECHK.TRANS64.TRYWAIT P0, [UR7+0x148], R2 ;  /* 0x00014802ff0075a7 */ /* 0x000ea40008001107 */
[----:B--2---:R-:W-:Y:S05]  /*4eb0*/  @!P0 BRA `(.L_x_102) ;  /* 0x00000058006c8947 */ /* 0x004fea0003800000 */
.L_x_101:
[----:B------:R-:W-:Y:S02]  /*4ec0*/  R2UR UR35, R14 ;  /* 0x000000000e2372ca */ /* 0x000fe400000e0000 */
[----:B------:R-:W-:Y:S02]  /*4ed0*/  R2UR UR34, R15 ;  /* 0x000000000f2272ca */ /* 0x000fe400000e0000 */
[----:B------:R-:W-:Y:S02]  /*4ee0*/  ISETP.NE.U32.AND P2, PT, RZ, UR4, PT ;  /* 0x00000004ff007c0c */ /* 0x000fe4000bf45070 */
[----:B------:R-:W-:Y:S02]  /*4ef0*/  SHF.L.U32 R14, R29, 0x1f, RZ ;  /* 0x0000001f1d0e7819 */ /* 0x000fe400000006ff */
[----:B------:R-:W-:Y:S05]  /*4f00*/  ISETP.NE.AND.EX P2, PT, RZ, UR5, PT, P2 ;  /* 0x00000005ff007c0c */ /* 0x000fea000bf45320 */
[----:B------:R-:W-:Y:S02]  /*4f10*/  USHF.L.U32 UR35, UR35, 0x7, URZ ;  /* 0x0000000723237899 */ /* 0x000fe400080006ff */
[----:B------:R-:W-:Y:S01]  /*4f20*/  USHF.L.U32 UR34, UR34, 0x7, URZ ;  /* 0x0000000722227899 */ /* 0x000fe200080006ff */
[----:B------:R-:W-:Y:S11]  /*4f30*/  BRA.U !UP3, `(.L_x_103) ;  /* 0x000000010b347547 */ /* 0x000ff6000b800000 */
[----:B------:R-:W-:Y:S01]  /*4f40*/  UPLOP3.LUT UP0, UPT, UPT, UPT, UP2, 0x80, 0x8 ;  /* 0x000000000008789c */ /* 0x000fe20003f0f020 */
[----:B--2---:R-:W-:Y:S02]  /*4f50*/  HFMA2 R0, -RZ, RZ, 0, 5.9604644775390625e-08 ;  /* 0x00000001ff007431 */ /* 0x004fe400000001ff */
[----:B------:R-:W-:Y:S03]  /*4f60*/  IMAD.MOV.U32 R92, RZ, RZ, 0x1 ;  /* 0x00000001ff5c7424 */ /* 0x000fe600078e00ff */
[----:B------:R-:W-:Y:S05]  /*4f70*/  PLOP3.LUT P0, PT, PT, PT, UP0, 0x80, 0x8 ;  /* 0x000000000008781c */ /* 0x000fea0003f0f008 */
[----:B------:R-:W2:Y:S01]  /*4f80*/  @UP0 LDCU.64 UR10, c[0x0][0x888] ;  /* 0x00011100ff0a07ac */ /* 0x000ea20008000a00 */
[----:B------:R-:W-:Y:S07]  /*4f90*/  @UP0 UIMAD UR8, UR36, UR4, URZ ;  /* 0x00000004240802a4 */ /* 0x000fee000f8e02ff */
[----:B------:R-:W-:Y:S01]  /*4fa0*/  @!P0 PRMT R92, R0, 0x7610, R92 ;  /* 0x00007610005c8816 */ /* 0x000fe2000000005c */
[----:B--2---:R-:W-:Y:S03]  /*4fb0*/  @UP0 UIMAD.WIDE UR10, UR8, 0x4, UR10 ;  /* 0x00000004080a08a5 */ /* 0x004fe6000f8e020a */
[----:B------:R-:W2:Y:S03]  /*4fc0*/  @!UP0 LDCU UR8, c[0x0][0x880] ;  /* 0x00011000ff0887ac */ /* 0x000ea60008000800 */
[----:B------:R-:W-:Y:S01]  /*4fd0*/  IMAD.U32 R8, RZ, RZ, UR10 ;  /* 0x0000000aff087e24 */ /* 0x000fe2000f8e00ff */
[----:B------:R-:W-:Y:S05]  /*4fe0*/  MOV R9, UR11 ;  /* 0x0000000b00097c02 */ /* 0x000fea0008000f00 */
[----:B-----5:R4:W5:Y:S02]  /*4ff0*/  @P0 LDG.E R49, desc[UR46][R8.64] ;  /* 0x0000002e08310981 */ /* 0x020964000c1e1900 */
[----:B--2-4-:R-:W-:Y:S07]  /*5000*/  @!P0 IMAD.U32 R49, RZ, RZ, UR8 ;  /* 0x00000008ff318e24 */ /* 0x014fee000f8e00ff */
.L_x_103:
[----:B-----5:R-:W-:Y:S01]  /*5010*/  @!P2 FSETP.EQ.AND P0, PT, R49, RZ, PT ;  /* 0x000000ff3100a20b */ /* 0x020fe20003f02000 */
[----:B------:R-:W-:Y:S01]  /*5020*/  @!UPT UIADD3 URZ, UPT, UPT, URZ, URZ, URZ ;  /* 0x000000fffffff290 */ /* 0x000fe2000fffe0ff */
[----:B------:R-:W-:Y:S11]  /*5030*/  @!P2 BRA `(.L_x_104) ;  /* 0x000000000014a947 */ /* 0x000ff60003800000 */
[----:B------:R-:W-:Y:S02]  /*5040*/  LOP3.LUT P2, RZ, R92, 0xff, RZ, 0xc0, !PT ;  /* 0x000000ff5cff7812 */ /* 0x000fe4000784c0ff */
[----:B------:R-:W-:Y:S04]  /*5050*/  PLOP3.LUT P0, PT, PT, PT, UP0, 0x80, 0x8 ;  /* 0x000000000008781c */ /* 0x000fe80003f0f008 */
[----:B------:R-:W-:Y:S07]  /*5060*/  PLOP3.LUT P0, PT, P0, PT, PT, 0x8, 0x80 ;  /* 0x000000000080781c */ /* 0x000fee000070e170 */
[----:B------:R-:W-:Y:S11]  /*5070*/  @P2 FSETP.EQ.AND P0, PT, R49, RZ, PT ;  /* 0x000000ff3100220b */ /* 0x000ff60003f02000 */
[----:B------:R-:W-:Y:S02]  /*5080*/  @!UPT UIADD3 URZ, UPT, UPT, URZ, URZ, URZ ;  /* 0x000000fffffff290 */ /* 0x000fe4000fffe0ff */
.L_x_104:
[----:B------:R-:W4:Y:S01]  /*5090*/  SYNCS.PHASECHK.TRANS64.TRYWAIT P2, [UR7+0x120], R14 ;  /* 0x0001200eff0075a7 */ /* 0x000f220008041107 */
[----:B------:R-:W-:Y:S04]  /*50a0*/  ELECT P4, URZ, PT ;  /* 0x0000000000ff782f */ /* 0x000fe80003880000 */
[----:B------:R-:W-:Y:S11]  /*50b0*/  PLOP3.LUT P4, PT, P0, P4, PT, 0xf2, 0x2f ;  /* 0x00000000002f781c */ /* 0x000ff60000789e72 */
[----:B------:R-:W-:Y:S02]  /*50c0*/  @!UPT UIADD3 URZ, UPT, UPT, URZ, URZ, URZ ;  /* 0x000000fffffff290 */ /* 0x000fe4000fffe0ff */
[----:B-1----:R-:W-:Y:S05]  /*50d0*/  @!P4 IADD3 R8, P0, PT, R30, 0x580, RZ ;  /* 0x000005801e08c810 */ /* 0x002fea0007f1e0ff */
[----:B--2---:R-:W-:Y:S01]  /*50e0*/  @!P4 IMAD.X R2, RZ, RZ, R31, P0 ;  /* 0x000000ffff02c224 */ /* 0x004fe200000e061f */
[----:B----4-:R-:W-:Y:S07]  /*50f0*/  @!P2 BRA `(.L_x_105) ;  /* 0x0000005400f4a947 */ /* 0x010fee0003800000 */
.L_x_219:
[----:B------:R-:W-:Y:S01]  /*5100*/  @!P4 R2UR UR8, R2 ;  /* 0x000000000208c2ca */ /* 0x000fe200000e0000 */
[----:B------:R-:W-:Y:S01]  /*5110*/  VOTEU.ALL UP1, P4 ;  /* 0x0000000000ff7886 */ /* 0x000fe20002020000 */
[----:B------:R-:W-:Y:S01]  /*5120*/  @!P4 R2UR UR9, R8 ;  /* 0x000000000809c2ca */ /* 0x000fe200000e0000 */
[----:B-1----:R-:W-:Y:S01]  /*5130*/  @!P4 IMAD.MOV.U32 R0, RZ, RZ, 0x2000 ;  /* 0x00002000ff00c424 */ /* 0x002fe200078e00ff */
[----:B------:R-:W-:Y:S01]  /*5140*/  UMOV UR10, 0x0 ;  /* 0x00000000000a7882 */ /* 0x000fe20000000000 */
[----:B------:R-:W-:Y:S01]  /*5150*/  UMOV UR11, 0x10000000 ;  /* 0x10000000000b7882 */ /* 0x000fe20000000000 */
[----:B------:R-:W-:Y:S01]  /*5160*/  @!UP1 UIADD3 UR32, UPT, UPT, UR7, 0x400, URZ ;  /* 0x0000040007209890 */ /* 0x000fe2000fffe0ff */
[----:B------:R-:W-:Y:S06]  /*5170*/  VOTEU.ALL UP1, P4 ;  /* 0x0000000000ff7886 */ /* 0x000fec0002020000 */
[----:B------:R-:W-:Y:S01]  /*5180*/  IMAD.U32 R9, RZ, RZ, UR8 ;  /* 0x00000008ff097e24 */ /* 0x000fe2000f8e00ff */
[----:B------:R-:W-:Y:S01]  /*5190*/  UPRMT UR8, UR37, 0x654, UR33 ;  /* 0x0000065425087896 */ /* 0x000fe20008000021 */
[----:B------:R-:W-:Y:S03]  /*51a0*/  IMAD.U32 R8, RZ, RZ, UR9 ;  /* 0x00000009ff087e24 */ /* 0x000fe6000f8e00ff */
[----:B------:R-:W-:Y:S02]  /*51b0*/  @!P4 R2UR UR15, R9 ;  /* 0x00000000090fc2ca */ /* 0x000fe400000e0000 */
[----:B------:R-:W-:Y:S02]  /*51c0*/  @!P4 R2UR UR14, R8 ;  /* 0x00000000080ec2ca */ /* 0x000fe400000e0000 */
[----:B------:R-:W-:Y:S05]  /*51d0*/  @!P4 IADD3 R8, P0, PT, R30, 0x580, RZ ;  /* 0x000005801e08c810 */ /* 0x000fea0007f1e0ff */
[----:B------:R-:W-:Y:S06]  /*51e0*/  @!P4 IMAD.X R2, RZ, RZ, R31, P0 ;  /* 0x000000ffff02c224 */ /* 0x000fec00000e061f */
[----:B------:R1:W-:Y:S01]  /*51f0*/  @!UP1 UTMALDG.3D [UR32], [UR14], desc[UR10] ;  /* 0x00000a200e0095b4 */ /* 0x0003e20008011000 */
[----:B------:R1:W-:Y:S01]  /*5200*/  @!P4 SYNCS.ARRIVE.TRANS64.RED.A0TR RZ, [UR7+0x100], R0 ;  /* 0x00010000ffffc9a7 */ /* 0x0003e20008300407 */
[----:B------:R-:W-:Y:S01]  /*5210*/  SYNCS.ARRIVE.TRANS64.RED.A1T0 RZ, [UR8], RZ ;  /* 0x000000ffffff79a7 */ /* 0x000fe20008100408 */
[----:B------:R-:W2:Y:S02]  /*5220*/  SYNCS.PHASECHK.TRANS64.TRYWAIT P2, [UR7+0x128], R14 ;  /* 0x0001280eff0075a7 */ /* 0x000ea40008041107 */
[----:B-12---:R-:W-:Y:S05]  /*5230*/  @!P2 BRA `(.L_x_106) ;  /* 0x0000005400bca947 */ /* 0x006fea0003800000 */
.L_x_221:
[----:B------:R-:W-:Y:S01]  /*5240*/  @!P4 R2UR UR8, R2 ;  /* 0x000000000208c2ca */ /* 0x000fe200000e0000 */
[----:B------:R-:W-:Y:S01]  /*5250*/  VOTEU.ALL UP1, P4 ;  /* 0x0000000000ff7886 */ /* 0x000fe20002020000 */
[----:B------:R-:W-:Y:S01]  /*5260*/  @!P4 R2UR UR9, R8 ;  /* 0x000000000809c2ca */ /* 0x000fe200000e0000 */
[----:B-1----:R-:W-:Y:S01]  /*5270*/  @!P4 IMAD.MOV.U32 R0, RZ, RZ, 0x2000 ;  /* 0x00002000ff00c424 */ /* 0x002fe200078e00ff */
[----:B------:R-:W-:Y:S01]  /*5280*/  UMOV UR10, 0x0 ;  /* 0x00000000000a7882 */ /* 0x000fe20000000000 */
[----:B------:R-:W-:Y:S01]  /*5290*/  UMOV UR11, 0x10000000 ;  /* 0x10000000000b7882 */ /* 0x000fe20000000000 */
[----:B------:R-:W-:Y:S02]  /*52a0*/  @!UP1 UIADD3 UR26, UPT, UPT, UR34, 0x20, URZ ;  /* 0x00000020221a9890 */ /* 0x000fe4000fffe0ff */
[----:B------:R-:W-:Y:S01]  /*52b0*/  @!UP1 UIADD3 UR24, UPT, UPT, UR7, 0x2400, URZ ;  /* 0x0000240007189890 */ /* 0x000fe2000fffe0ff */
[----:B------:R-:W-:Y:S01]  /*52c0*/  VOTEU.ALL UP1, P4 ;  /* 0x0000000000ff7886 */ /* 0x000fe20002020000 */
[----:B------:R-:W-:Y:S01]  /*52d0*/  UMOV UR27, UR35 ;  /* 0x00000023001b7c82 */ /* 0x000fe20008000000 */
[----:B------:R-:W-:Y:S02]  /*52e0*/  UMOV UR28, UR36 ;  /* 0x00000024001c7c82 */ /* 0x000fe40008000000 */
        /* <DEDUP_REMOVED lines=12> */
.L_x_223:
[----:B------:R-:W2:Y:S01]  /*53b0*/  LDC.64 R12, c[0x0][0xb18] ;  /* 0x0002c600ff0c7b82 */ /* 0x000ea20000000a00 */
[----:B------:R-:W-:Y:S01]  /*53c0*/  @!P4 R2UR UR8, R2 ;  /* 0x000000000208c2ca */ /* 0x000fe200000e0000 */
[----:B------:R-:W-:Y:S01]  /*53d0*/  VOTEU.ALL UP1, P4 ;  /* 0x0000000000ff7886 */ /* 0x000fe20002020000 */
[----:B------:R-:W-:Y:S01]  /*53e0*/  @!P4 R2UR UR9, R8 ;  /* 0x000000000809c2ca */ /* 0x000fe200000e0000 */
[----:B-1----:R-:W-:Y:S01]  /*53f0*/  @!P4 IMAD.MOV.U32 R0, RZ, RZ, 0x2000 ;  /* 0x00002000ff00c424 */ /* 0x002fe200078e00ff */
[----:B------:R-:W-:Y:S03]  /*5400*/  UMOV UR10, 0x0 ;  /* 0x00000000000a7882 */ /* 0x000fe60000000000 */
[----:B------:R-:W1:Y:S01]  /*5410*/  @!P1 LDC R2, c[0x0][0xb0c] ;  /* 0x0002c300ff029b82 */ /* 0x000e620000000800 */
[----:B------:R-:W-:Y:S01]  /*5420*/  @!UP1 UIADD3 UR18, UPT, UPT, UR34, 0x40, URZ ;  /* 0x0000004022129890 */ /* 0x000fe2000fffe0ff */
[----:B------:R-:W-:Y:S01]  /*5430*/  @P3 SHF.R.U32.HI R26, RZ, 0x10, R21 ;  /* 0x00000010ff1a3819 */ /* 0x000fe20000011615 */
[----:B------:R-:W-:Y:S01]  /*5440*/  @!UP1 UIADD3 UR16, UPT, UPT, UR7, 0x4400, URZ ;  /* 0x0000440007109890 */ /* 0x000fe2000fffe0ff */
[----:B------:R-:W-:Y:S01]  /*5450*/  VIADD R28, R28, 0x1 ;  /* 0x000000011c1c7836 */ /* 0x000fe20000000000 */
[----:B------:R-:W-:Y:S01]  /*5460*/  VOTEU.ALL UP1, P4 ;  /* 0x0000000000ff7886 */ /* 0x000fe20002020000 */
[----:B------:R-:W-:Y:S01]  /*5470*/  UMOV UR11, 0x10000000 ;  /* 0x10000000000b7882 */ /* 0x000fe20000000000 */
[----:B------:R-:W-:Y:S01]  /*5480*/  UMOV UR19, UR35 ;  /* 0x0000002300137c82 */ /* 0x000fe20008000000 */
[----:B------:R-:W-:Y:S01]  /*5490*/  IMAD.U32 R9, RZ, RZ, UR8 ;  /* 0x00000008ff097e24 */ /* 0x000fe2000f8e00ff */
[----:B------:R-:W-:Y:S01]  /*54a0*/  UMOV UR20, UR36 ;  /* 0x0000002400147c82 */ /* 0x000fe20008000000 */
[----:B------:R-:W-:Y:S01]  /*54b0*/  IMAD.U32 R8, RZ, RZ, UR9 ;  /* 0x00000009ff087e24 */ /* 0x000fe2000f8e00ff */
[----:B------:R-:W-:Y:S02]  /*54c0*/  UPRMT UR8, UR37, 0x654, UR17 ;  /* 0x0000065425087896 */ /* 0x000fe40008000011 */
[----:B------:R-:W-:Y:S02]  /*54d0*/  @!P4 R2UR UR15, R9 ;  /* 0x00000000090fc2ca */ /* 0x000fe400000e0000 */
[----:B------:R-:W-:Y:S02]  /*54e0*/  @!P4 R2UR UR14, R8 ;  /* 0x00000000080ec2ca */ /* 0x000fe400000e0000 */
[----:B------:R-:W4:Y:S11]  /*54f0*/  LDC.64 R8, c[0x0][0xb10] ;  /* 0x0002c400ff087b82 */ /* 0x000f360000000a00 */
[----:B------:R1:W-:Y:S01]  /*5500*/  @!UP1 UTMALDG.3D [UR16], [UR14], desc[UR10] ;  /* 0x00000a100e0095b4 */ /* 0x0003e20008011000 */
[----:B------:R5:W-:Y:S01]  /*5510*/  @!P4 SYNCS.ARRIVE.TRANS64.RED.A0TR RZ, [UR7+0x110], R0 ;  /* 0x00011000ffffc9a7 */ /* 0x000be20008300407 */
[C---:B----4-:R-:W-:Y:S01]  /*5520*/  @!P1 IMAD.HI.U32 R8, R11.reuse, R8, RZ ;  /* 0x000000080b089227 */ /* 0x050fe200078e00ff */
[----:B--2---:R-:W-:Y:S02]  /*5530*/  @!P1 ISETP.NE.AND P0, PT, R12, 0x1, PT ;  /* 0x000000010c00980c */ /* 0x004fe40003f05270 */
[----:B-1----:R-:W-:Y:S01]  /*5540*/  @!P1 ISETP.NE.AND P2, PT, R2, 0x1, PT ;  /* 0x000000010200980c */ /* 0x002fe20003f45270 */
[----:B------:R-:W-:Y:S01]  /*5550*/  SYNCS.ARRIVE.TRANS64.RED.A1T0 RZ, [UR8], RZ ;  /* 0x000000ffffff79a7 */ /* 0x000fe20008100408 */
[C---:B------:R-:W-:Y:S01]  /*5560*/  @!P1 IMAD.HI.U32 R13, R10.reuse, R13, RZ ;  /* 0x0000000d0a0d9227 */ /* 0x040fe200078e00ff */
[----:B------:R-:W-:Y:S04]  /*5570*/  @!P1 SHF.R.U32.HI R8, RZ, R9, R8 ;  /* 0x00000009ff089219 */ /* 0x000fe80000011608 */
[----:B------:R-:W-:Y:S01]  /*5580*/  @!P1 SEL R8, R11, R8, !P2 ;  /* 0x000000080b089207 */ /* 0x000fe20005000000 */
[----:B------:R-:W1:Y:S01]  /*5590*/  SYNCS.PHASECHK.TRANS64.TRYWAIT P5, [UR7+0x138], R14 ;  /* 0x0001380eff0075a7 */ /* 0x000e6200080a1107 */
[----:B-----5:R-:W2:Y:S02]  /*55a0*/  @!P1 LDC R0, c[0x0][0xb20] ;  /* 0x0002c800ff009b82 */ /* 0x020ea40000000800 */
[----:B--2---:R-:W-:Y:S04]  /*55b0*/  @!P1 SHF.R.U32.HI R0, RZ, R0, R13 ;  /* 0x00000000ff009219 */ /* 0x004fe8000001160d */
[----:B------:R-:W-:Y:S05]  /*55c0*/  @!P1 SEL R9, R10, R0, !P0 ;  /* 0x000000000a099207 */ /* 0x000fea0004000000 */
[----:B------:R-:W-:Y:S02]  /*55d0*/  @!P1 IMAD.IADD R0, R9, 0x1, -R8 ;  /* 0x0000000109009824 */ /* 0x000fe400078e0a08 */
[----:B------:R-:W-:Y:S02]  /*55e0*/  @!P1 IMAD.IADD R8, R8, 0x1, -R9 ;  /* 0x0000000108089824 */ /* 0x000fe400078e0a09 */
[----:B------:R-:W-:Y:S02]  /*55f0*/  @!P1 IMAD R11, R0, R2, R11 ;  /* 0x00000002000b9224 */ /* 0x000fe400078e020b */
[----:B------:R-:W-:Y:S01]  /*5600*/  @!P1 IMAD R10, R8, R12, R10 ;  /* 0x0000000c080a9224 */ /* 0x000fe200078e020a */
[----:B-1----:R-:W-:Y:S06]  /*5610*/  @!P5 BRA `(.L_x_108) ;  /* 0x0000005000f4d947 */ /* 0x002fec0003800000 */
.L_x_225:
[----:B------:R-:W-:Y:S01]  /*5620*/  @!P4 IADD3 R2, P0, PT, R30, 0x580, RZ ;  /* 0x000005801e02c810 */ /* 0x000fe20007f1e0ff */
[----:B------:R-:W-:Y:S01]  /*5630*/  VOTEU.ALL UP1, P4 ;  /* 0x0000000000ff7886 */ /* 0x000fe20002020000 */
[----:B------:R-:W-:Y:S01]  /*5640*/  UMOV UR18, 0x0 ;  /* 0x0000000000127882 */ /* 0x000fe20000000000 */
[----:B------:R-:W-:Y:S01]  /*5650*/  UMOV UR19, 0x10000000 ;  /* 0x1000000000137882 */ /* 0x000fe20000000000 */
[----:B------:R-:W-:Y:S01]  /*5660*/  @!P4 R2UR UR9, R2 ;  /* 0x000000000209c2ca */ /* 0x000fe200000e0000 */
[----:B-1----:R-:W-:Y:S01]  /*5670*/  @!P4 IMAD.X R0, RZ, RZ, R31, P0 ;  /* 0x000000ffff00c224 */ /* 0x002fe200000e061f */
[----:B------:R-:W-:Y:S01]  /*5680*/  @!UP1 UIADD3 UR10, UPT, UPT, UR34, 0x60, URZ ;  /* 0x00000060220a9890 */ /* 0x000fe2000fffe0ff */
[----:B------:R-:W-:Y:S01]  /*5690*/  ISETP.NE.AND P0, PT, R28, 0x2, PT ;  /* 0x000000021c00780c */ /* 0x000fe20003f05270 */
[----:B------:R-:W-:Y:S01]  /*56a0*/  UMOV UR11, UR35 ;  /* 0x00000023000b7c82 */ /* 0x000fe20008000000 */
[----:B------:R-:W-:Y:S01]  /*56b0*/  UMOV UR12, UR36 ;  /* 0x00000024000c7c82 */ /* 0x000fe20008000000 */
[----:B------:R-:W-:Y:S01]  /*56c0*/  @!P4 R2UR UR8, R0 ;  /* 0x000000000008c2ca */ /* 0x000fe200000e0000 */
[----:B------:R-:W-:Y:S01]  /*56d0*/  IMAD.IADD R15, R10, 0x1, R90 ;  /* 0x000000010a0f7824 */ /* 0x000fe200078e025a */
[----:B------:R-:W-:Y:S01]  /*56e0*/  @P3 R2UR UR36, R26 ;  /* 0x000000001a2432ca */ /* 0x000fe200000e0000 */
[----:B------:R-:W-:Y:S01]  /*56f0*/  IMAD.IADD R14, R11, 0x1, R91 ;  /* 0x000000010b0e7824 */ /* 0x000fe200078e025b */
[----:B------:R-:W-:Y:S02]  /*5700*/  SEL R0, RZ, 0x1, P0 ;  /* 0x00000001ff007807 */ /* 0x000fe40000000000 */
[----:B------:R-:W-:Y:S01]  /*5710*/  LOP3.LUT R29, R29, 0x1, RZ, 0x3c, !PT ;  /* 0x000000011d1d7812 */ /* 0x000fe200078e3cff */
[----:B------:R-:W-:Y:S01]  /*5720*/  IMAD.U32 R8, RZ, RZ, UR9 ;  /* 0x00000009ff087e24 */ /* 0x000fe2000f8e00ff */
[----:B------:R-:W-:Y:S01]  /*5730*/  @!UP1 UIADD3 UR9, UPT, UPT, UR7, 0x118, URZ ;  /* 0x0000011807099890 */ /* 0x000fe2000fffe0ff */
[----:B------:R-:W-:Y:S02]  /*5740*/  LOP3.LUT R27, R27, R0, RZ, 0x3c, !PT ;  /* 0x000000001b1b7212 */ /* 0x000fe400078e3cff */
[----:B------:R-:W-:Y:S02]  /*5750*/  SEL R28, R28, RZ, P0 ;  /* 0x000000ff1c1c7207 */ /* 0x000fe40000000000 */
[----:B------:R-:W-:Y:S01]  /*5760*/  IMAD.U32 R9, RZ, RZ, UR8 ;  /* 0x00000008ff097e24 */ /* 0x000fe2000f8e00ff */
[----:B------:R-:W-:Y:S01]  /*5770*/  @!P4 R2UR UR14, R8 ;  /* 0x00000000080ec2ca */ /* 0x000fe200000e0000 */
[----:B------:R-:W-:Y:S01]  /*5780*/  @!UP1 UIADD3 UR8, UPT, UPT, UR7, 0x6400, URZ ;  /* 0x0000640007089890 */ /* 0x000fe2000fffe0ff */
[----:B------:R-:W-:Y:S02]  /*5790*/  VOTEU.ALL UP1, P4 ;  /* 0x0000000000ff7886 */ /* 0x000fe40002020000 */
[----:B------:R-:W-:Y:S11]  /*57a0*/  @!P4 R2UR UR15, R9 ;  /* 0x00000000090fc2ca */ /* 0x000ff600000e0000 */
[----:B------:R-:W-:Y:S02]  /*57b0*/  @!UPT UIADD3 URZ, UPT, UPT, URZ, URZ, URZ ;  /* 0x000000fffffff290 */ /* 0x000fe4000fffe0ff */
[----:B------:R2:W-:Y:S01]  /*57c0*/  @!UP1 UTMALDG.3D [UR8], [UR14], desc[UR18] ;  /* 0x000012080e0095b4 */ /* 0x0005e20008011000 */
[----:B------:R2:W-:Y:S01]  /*57d0*/  @!P4 SYNCS.ARRIVE.TRANS64.RED.A0TR RZ, [UR7+0x118], R25 ;  /* 0x00011819ffffc9a7 */ /* 0x0005e20008300407 */
[----:B------:R-:W-:Y:S01]  /*57e0*/  UPLOP3.LUT UP1, UPT, UPT, UPT, UPT, 0x80, 0x8 ;  /* 0x000000000008789c */ /* 0x000fe20003f2f070 */
[----:B------:R-:W-:Y:S01]  /*57f0*/  SYNCS.ARRIVE.TRANS64.RED.A1T0 RZ, [UR13], RZ ;  /* 0x000000ffffff79a7 */ /* 0x000fe2000810040d */
[----:B------:R-:W-:Y:S09]  /*5800*/  @P3 BRA `(.L_x_109) ;  /* 0xfffffff000a03947 */ /* 0x000ff2000383ffff */
[----:B------:R-:W-:-:S04]  /*5810*/  SHF.L.U32 R2, R29, 0x1f, RZ ;  /* 0x0000001f1d027819 */ /* 0x000fc800000006ff */
[----:B------:R-:W1:Y:S02]  /*5820*/  SYNCS.PHASECHK.TRANS64.TRYWAIT P0, [UR7+0x120], R2 ;  /* 0x00012002ff0075a7 */ /* 0x000e640008001107 */
[----:B-1----:R-:W-:Y:S05]  /*5830*/  @!P0 BRA `(.L_x_110) ;  /* 0x0000005000848947 */ /* 0x002fea0003800000 */
.L_x_227:
[----:B------:R-:W4:Y:S02]  /*5840*/  SYNCS.PHASECHK.TRANS64.TRYWAIT P0, [UR7+0x128], R2 ;  /* 0x00012802ff0075a7 */ /* 0x000f240008001107 */
[----:B----4-:R-:W-:Y:S05]  /*5850*/  @!P0 BRA `(.L_x_111) ;  /* 0x0000005000948947 */ /* 0x010fea0003800000 */
.L_x_229:
[----:B------:R-:W4:Y:S02]  /*5860*/  SYNCS.PHASECHK.TRANS64.TRYWAIT P0, [UR7+0x130], R2 ;  /* 0x00013002ff0075a7 */ /* 0x000f240008001107 */
[----:B----4-:R-:W-:Y:S05]  /*5870*/  @!P0 BRA `(.L_x_112) ;  /* 0x0000005000a48947 */ /* 0x010fea0003800000 */
.L_x_231:
[----:B-1----:R-:W-:-:S07]  /*5880*/  MOV R0, UR7 ;  /* 0x0000000700007c02 */ /* 0x002fce0008000f00 */
.L_x_113:
[----:B-1----:R-:W-:-:S04]  /*5890*/  SHF.L.U32 R2, R29, 0x1f, RZ ;  /* 0x0000001f1d027819 */ /* 0x002fc800000006ff */
[----:B------:R1:W4:Y:S03]  /*58a0*/  SYNCS.PHASECHK.TRANS64.TRYWAIT P0, [R0+URZ+0x138], R2 ;  /* 0x00013802000075a7 */ /* 0x00032600080011ff */
[----:B----4-:R-:W-:Y:S05]  /*58b0*/  @!P0 NANOSLEEP.SYNCS 0x989680 ;  /* 0x009896800000895d */ /* 0x010fea0003900000 */
[----:B------:R-:W4:Y:S02]  /*58c0*/  @!P0 SYNCS.PHASECHK.TRANS64 P0, [R0+URZ+0x138], R2 ;  /* 0x00013802000085a7 */ /* 0x000f2400080010ff */
[----:B--2-4-:R-:W-:Y:S05]  /*58d0*/  @P0 EXIT ;  /* 0x000000000000094d */ /* 0x014fea0003800000 */
[----:B------:R-:W-:Y:S05]  /*58e0*/  BRA `(.L_x_113) ;  /* 0xfffffffc00e87947 */ /* 0x000fea000383ffff */
.L_x_98:
[----:B------:R-:W-:-:S06]  /*58f0*/  UISETP.GE.AND UP1, UPT, UR10, 0x4, UPT ;  /* 0x000000040a00788c */ /* 0x000fcc000bf26270 */
[----:B------:R-:W-:-:S13]  /*5900*/  PLOP3.LUT P0, PT, PT, PT, UP1, 0x80, 0x8 ;  /* 0x000000000008781c */ /* 0x000fda0003f0f018 */
[----:B------:R-:W-:Y:S05]  /*5910*/  @!P0 EXIT ;  /* 0x000000000000894d */ /* 0x000fea0003800000 */
[----:B------:R-:W-:Y:S01]  /*5920*/  BAR.SYNC.DEFER_BLOCKING 0x6, 0xa0 ;  /* 0x0182800000007b1d */ /* 0x000fe20000010000 */
[C---:B------:R-:W-:Y:S01]  /*5930*/  IMAD.SHL.U32 R2, R105.reuse, 0x20, RZ ;  /* 0x0000002069027824 */ /* 0x040fe200078e00ff */
[C---:B------:R-:W-:Y:S01]  /*5940*/  SHF.L.U32 R46, R105.reuse, 0x10, RZ ;  /* 0x00000010692e7819 */ /* 0x040fe200000006ff */
[C---:B------:R-:W-:Y:S01]  /*5950*/  IMAD.SHL.U32 R104, R105.reuse, 0x4, RZ ;  /* 0x0000000469687824 */ /* 0x040fe200078e00ff */
[C---:B------:R-:W-:Y:S01]  /*5960*/  LOP3.LUT R106, R105.reuse, 0x60, RZ, 0xc0, !PT ;  /* 0x00000060696a7812 */ /* 0x040fe200078ec0ff */
[----:B------:R-:W-:Y:S01]  /*5970*/  HFMA2 R101, -RZ, RZ, 0, 5.9604644775390625e-08 ;  /* 0x00000001ff657431 */ /* 0x000fe200000001ff */
[----:B------:R-:W-:Y:S02]  /*5980*/  UMOV UR48, 0x400 ;  /* 0x0000040000307882 */ /* 0x000fe40000000000 */
[----:B------:R-:W1:Y:S01]  /*5990*/  LDC R95, c[0x0][0x370] ;  /* 0x0000dc00ff5f7b82 */ /* 0x000e620000000800 */
[----:B------:R-:W-:Y:S01]  /*59a0*/  ULEA UR48, UR37, UR48, 0x18 ;  /* 0x0000003025307291 */ /* 0x000fe2000f8ec0ff */
[----:B------:R-:W-:Y:S01]  /*59b0*/  LOP3.LUT R3, R2, 0xc0, RZ, 0xc0, !PT ;  /* 0x000000c002037812 */ /* 0x000fe200078ec0ff */
[----:B------:R-:W-:Y:S01]  /*59c0*/  HFMA2 R99, -RZ, RZ, 0, 0 ;  /* 0x00000000ff637431 */ /* 0x000fe200000001ff */
[----:B------:R-:W-:Y:S01]  /*59d0*/  LOP3.LUT R103, R105, 0x2, RZ, 0xc0, !PT ;  /* 0x0000000269677812 */ /* 0x000fe200078ec0ff */
[----:B------:R-:W-:Y:S01]  /*59e0*/  UIADD3 UR4, UPT, UPT, UR48, 0x400, URZ ;  /* 0x0000040030047890 */ /* 0x000fe2000fffe0ff */
[----:B------:R-:W-:Y:S01]  /*59f0*/  LOP3.LUT R104, R3, 0x18, R104, 0xf8, !PT ;  /* 0x0000001803687812 */ /* 0x000fe200078ef868 */
[----:B------:R-:W-:Y:S01]  /*5a00*/  IMAD.MOV.U32 R45, RZ, RZ, RZ ;  /* 0x000000ffff2d7224 */ /* 0x000fe200078e00ff */
[----:B------:R-:W2:Y:S01]  /*5a10*/  LDC R42, c[0x0][0xb0c] ;  /* 0x0002c300ff2a7b82 */ /* 0x000ea20000000800 */
[----:B------:R-:W-:Y:S01]  /*5a20*/  LOP3.LUT R46, R46, 0x600000, RZ, 0xc0, !PT ;  /* 0x006000002e2e7812 */ /* 0x000fe200078ec0ff */
[----:B------:R-:W-:Y:S01]  /*5a30*/  IMAD.MOV.U32 R109, RZ, RZ, RZ ;  /* 0x000000ffff6d7224 */ /* 0x000fe200078e00ff */
[----:B------:R-:W-:Y:S01]  /*5a40*/  LOP3.LUT R104, R104, 0xf20, R2, 0xf8, !PT ;  /* 0x00000f2068687812 */ /* 0x000fe200078ef802 */
[----:B------:R-:W-:Y:S01]  /*5a50*/  IMAD.U32 R97, RZ, RZ, UR4 ;  /* 0x00000004ff617e24 */ /* 0x000fe2000f8e00ff */
[----:B------:R-:W-:Y:S01]  /*5a60*/  LOP3.LUT R105, R105, 0x4, RZ, 0xc0, !PT ;  /* 0x0000000469697812 */ /* 0x000fe200078ec0ff */
[----:B------:R-:W3:Y:S01]  /*5a70*/  LDCU.64 UR52, c[0x0][0x348] ;  /* 0x00006900ff3477ac */ /* 0x000ee20008000a00 */
[----:B------:R-:W-:Y:S01]  /*5a80*/  MOV R100, RZ ;  /* 0x000000ff00647202 */ /* 0x000fe20000000f00 */
[----:B------:R-:W4:Y:S01]  /*5a90*/  LDC R93, c[0x0][0xb20] ;  /* 0x0002c800ff5d7b82 */ /* 0x000f220000000800 */
[----:B------:R-:W3:Y:S01]  /*5aa0*/  LDS R0, [UR48+0x200] ;  /* 0x00020030ff007984 */ /* 0x000ee20008000800 */
[----:B------:R-:W-:Y:S01]  /*5ab0*/  IMAD R104, R104, 0x2, R97 ;  /* 0x0000000268687824 */ /* 0x000fe200078e0261 */
[----:B------:R-:W1:Y:S03]  /*5ac0*/  LDCU.64 UR38, c[0x0][0x888] ;  /* 0x00011100ff2677ac */ /* 0x000e660008000a00 */
[--C-:B------:R-:W-:Y:S01]  /*5ad0*/  IMAD R103, R103, -0x10, R104.reuse ;  /* 0xfffffff067677824 */ /* 0x100fe200078e0268 */
[----:B------:R-:W1:Y:S01]  /*5ae0*/  LDCU.64 UR44, c[0x0][0x890] ;  /* 0x00011200ff2c77ac */ /* 0x000e620008000a00 */
[----:B------:R-:W1:Y:S01]  /*5af0*/  LDC R41, c[0x0][0xb30] ;  /* 0x0002cc00ff297b82 */ /* 0x000e620000000800 */
[----:B------:R-:W-:Y:S01]  /*5b00*/  IMAD R102, R105, -0x10, R104 ;  /* 0xfffffff069667824 */ /* 0x000fe200078e0268 */
[----:B------:R-:W-:Y:S01]  /*5b10*/  UMOV UR49, URZ ;  /* 0x000000ff00317c82 */ /* 0x000fe20008000000 */
[----:B------:R-:W-:-:S05]  /*5b20*/  UMOV UR51, URZ ;  /* 0x000000ff00337c82 */ /* 0x000fca0008000000 */
[----:B------:R-:W1:Y:S08]  /*5b30*/  LDC.64 R88, c[0x0][0xb10] ;  /* 0x0002c400ff587b82 */ /* 0x000e700000000a00 */
[----:B------:R-:W1:Y:S08]  /*5b40*/  LDC.64 R38, c[0x0][0xb18] ;  /* 0x0002c600ff267b82 */ /* 0x000e700000000a00 */
[----:B------:R-:W1:Y:S08]  /*5b50*/  LDC.64 R36, c[0x0][0xb28] ;  /* 0x0002ca00ff247b82 */ /* 0x000e700000000a00 */
[----:B------:R-:W1:Y:S01]  /*5b60*/  LDC.64 R86, c[0x0][0x8b0] ;  /* 0x00022c00ff567b82 */ /* 0x000e620000000a00 */
[----:B---3--:R-:W-:-:S07]  /*5b70*/  IMAD.IADD R46, R0, 0x1, R46 ;  /* 0x00000001002e7824 */ /* 0x008fce00078e022e */
[----:B------:R-:W3:Y:S08]  /*5b80*/  LDC.64 R84, c[0x0][0x8a8] ;  /* 0x00022a00ff547b82 */ /* 0x000ef00000000a00 */
[----:B--2-4-:R-:W1:Y:S02]  /*5b90*/  LDC R94, c[0x0][0x374] ;  /* 0x0000dd00ff5e7b82 */ /* 0x014e640000000800 */
.L_x_157:
[----:B------:R-:W-:Y:S02]  /*5ba0*/  LEA R0, R109, UR48, 0x3 ;  /* 0x000000306d007c11 */ /* 0x000fe4000f8e18ff */
[----:B------:R-:W-:Y:S02]  /*5bb0*/  SHF.L.U32 R2, R99, 0x1f, RZ ;  /* 0x0000001f63027819 */ /* 0x000fe400000006ff */
[----:B-1----:R-:W-:Y:S02]  /*5bc0*/  LEA R16, R109, UR48, 0x4 ;  /* 0x000000306d107c11 */ /* 0x002fe4000f8e20ff */
[----:B------:R-:W2:Y:S02]  /*5bd0*/  SYNCS.PHASECHK.TRANS64.TRYWAIT P0, [R0+URZ+0x150], R2 ;  /* 0x00015002000075a7 */ /* 0x000ea400080011ff */
[----:B--23--:R-:W-:Y:S05]  /*5be0*/  @!P0 BRA `(.L_x_114) ;  /* 0x0000004c00e08947 */ /* 0x00cfea0003800000 */
.L_x_232:
[----:B------:R-:W4:Y:S01]  /*5bf0*/  LDC.64 R10, c[0x0][0xb10] ;  /* 0x0002c400ff0a7b82 */ /* 0x000f220000000a00 */
[----:B------:R-:W3:Y:S01]  /*5c00*/  LDS.128 R16, [R16+0x1e0] ;  /* 0x0001e00010107984 */ /* 0x000ee20000000c00 */
[----:B-1----:R-:W-:Y:S01]  /*5c10*/  ISETP.NE.AND P1, PT, R41, 0x1, PT ;  /* 0x000000012900780c */ /* 0x002fe20003f25270 */
[----:B--2---:R-:W-:Y:S01]  /*5c20*/  VIADD R0, R0, 0x160 ;  /* 0x0000016000007836 */ /* 0x004fe20000000000 */
[----:B------:R-:W-:Y:S04]  /*5c30*/  ISETP.GE.AND P0, PT, R40, 0x1, PT ;  /* 0x000000012800780c */ /* 0x000fe80003f06270 */
[----:B------:R-:W1:Y:S01]  /*5c40*/  LDC.64 R8, c[0x0][0xb18] ;  /* 0x0002c600ff087b82 */ /* 0x000e620000000a00 */
[----:B------:R-:W-:Y:S01]  /*5c50*/  PRMT R0, RZ, 0x654, R0 ;  /* 0x00000654ff007816 */ /* 0x000fe20000000000 */
[----:B------:R-:W-:Y:S01]  /*5c60*/  @!PT LDS RZ, [RZ] ;  /* 0x00000000fffff984 */ /* 0x000fe20000000800 */
[----:B------:R-:W-:Y:S01]  /*5c70*/  @!PT LDS RZ, [RZ] ;  /* 0x00000000fffff984 */ /* 0x000fe20000000800 */
[----:B------:R-:W-:Y:S01]  /*5c80*/  @!PT LDS RZ, [RZ] ;  /* 0x00000000fffff984 */ /* 0x000fe20000000800 */
[----:B------:R-:W-:Y:S01]  /*5c90*/  @!PT LDS RZ, [RZ] ;  /* 0x00000000fffff984 */ /* 0x000fe20000000800 */
[----:B------:R2:W-:Y:S06]  /*5ca0*/  MEMBAR.ALL.CTA ;  /* 0x0000000000007992 */ /* 0x0005ec0000008000 */
[----:B--2---:R-:W2:Y:S01]  /*5cb0*/  FENCE.VIEW.ASYNC.S ;  /* 0x00000000000073c6 */ /* 0x004ea20000000000 */
[----:B------:R-:W1:Y:S08]  /*5cc0*/  @!P1 LDC R12, c[0x0][0xb20] ;  /* 0x0002c800ff0c9b82 */ /* 0x000e700000000800 */
[----:B------:R-:W1:Y:S01]  /*5cd0*/  @!P1 LDC R7, c[0x0][0xb0c] ;  /* 0x0002c300ff079b82 */ /* 0x000e620000000800 */
[----:B--2---:R2:W-:Y:S01]  /*5ce0*/  SYNCS.ARRIVE.TRANS64.RED.A1T0 RZ, [R0+URZ], RZ ;  /* 0x000000ff00ff79a7 */ /* 0x0045e200081004ff */
[----:B---3--:R-:W-:Y:S04]  /*5cf0*/  LOP3.LUT P4, RZ, R18, 0x1, RZ, 0xc0, !PT ;  /* 0x0000000112ff7812 */ /* 0x008fe8000788c0ff */
[----:B------:R-:W-:Y:S09]  /*5d00*/  P2R R107, PR, RZ, 0x10 ;  /* 0x00000010ff6b7803 */ /* 0x000ff20000000000 */
[----:B------:R-:W-:Y:S02]  /*5d10*/  @P4 MOV R44, R16 ;  /* 0x00000010002c4202 */ /* 0x000fe40000000f00 */
[----:B------:R-:W-:Y:S01]  /*5d20*/  @P4 LOP3.LUT R43, R17, 0xffff, RZ, 0xc0, !PT ;  /* 0x0000ffff112b4812 */ /* 0x000fe200078ec0ff */
[----:B--2-4-:R-:W-:Y:S06]  /*5d30*/  @!P0 BRA `(.L_x_115) ;  /* 0x0000000000a48947 */ /* 0x014fec0003800000 */
[----:B------:R-:W-:Y:S01]  /*5d40*/  IMAD.HI.U32 R0, R94, R39, RZ ;  /* 0x000000275e007227 */ /* 0x000fe200078e00ff */
[----:B------:R-:W-:Y:S02]  /*5d50*/  ISETP.NE.AND P0, PT, R38, 0x1, PT ;  /* 0x000000012600780c */ /* 0x000fe40003f05270 */
[----:B------:R-:W-:Y:S01]  /*5d60*/  ISETP.NE.AND P2, PT, R40, 0x1, PT ;  /* 0x000000012800780c */ /* 0x000fe20003f45270 */
[----:B------:R-:W-:Y:S01]  /*5d70*/  IMAD.HI.U32 R4, R95, R88, RZ ;  /* 0x000000585f047227 */ /* 0x000fe200078e00ff */
[----:B------:R-:W-:Y:S02]  /*5d80*/  SHF.R.U32.HI R0, RZ, R93, R0 ;  /* 0x0000005dff007219 */ /* 0x000fe40000011600 */
[----:B------:R-:W-:Y:S01]  /*5d90*/  ISETP.NE.AND P3, PT, R42, 0x1, PT ;  /* 0x000000012a00780c */ /* 0x000fe20003f65270 */
[----:B------:R-:W-:Y:S01]  /*5da0*/  IMAD.HI.U32 R6, R43, R39, RZ ;  /* 0x000000272b067227 */ /* 0x000fe200078e00ff */
[-C--:B------:R-:W-:Y:S02]  /*5db0*/  SHF.R.U32.HI R4, RZ, R89.reuse, R4 ;  /* 0x00000059ff047219 */ /* 0x080fe40000011604 */
[----:B------:R-:W-:Y:S01]  /*5dc0*/  SEL R0, R94, R0, !P0 ;  /* 0x000000005e007207 */ /* 0x000fe20004000000 */
[----:B------:R-:W-:Y:S01]  /*5dd0*/  IMAD.HI.U32 R5, R44, R88, RZ ;  /* 0x000000582c057227 */ /* 0x000fe200078e00ff */
[----:B------:R-:W-:Y:S03]  /*5de0*/  SEL R4, R95, R4, !P3 ;  /* 0x000000045f047207 */ /* 0x000fe60005800000 */
[-C--:B------:R-:W-:Y:S01]  /*5df0*/  IMAD.HI.U32 R3, R0, R36.reuse, RZ ;  /* 0x0000002400037227 */ /* 0x080fe200078e00ff */
[----:B------:R-:W-:Y:S03]  /*5e00*/  SHF.R.U32.HI R5, RZ, R89, R5 ;  /* 0x00000059ff057219 */ /* 0x000fe60000011605 */
[----:B------:R-:W-:Y:S01]  /*5e10*/  IMAD.HI.U32 R2, R4, R36, RZ ;  /* 0x0000002404027227 */ /* 0x000fe200078e00ff */
[----:B------:R-:W-:Y:S02]  /*5e20*/  @P2 SHF.R.U32.HI R0, RZ, R37, R3 ;  /* 0x00000025ff002219 */ /* 0x000fe40000011603 */
[----:B------:R-:W-:Y:S02]  /*5e30*/  SHF.R.U32.HI R3, RZ, R93, R6 ;  /* 0x0000005dff037219 */ /* 0x000fe40000011606 */
[----:B------:R-:W-:Y:S01]  /*5e40*/  @P2 SHF.R.U32.HI R4, RZ, R37, R2 ;  /* 0x00000025ff042219 */ /* 0x000fe20000011602 */
[----:B------:R-:W-:Y:S01]  /*5e50*/  IMAD R0, R40, R0, RZ ;  /* 0x0000000028007224 */ /* 0x000fe200078e02ff */
[----:B------:R-:W-:Y:S02]  /*5e60*/  SEL R3, R43, R3, !P0 ;  /* 0x000000032b037207 */ /* 0x000fe40004000000 */
[----:B------:R-:W-:Y:S01]  /*5e70*/  SEL R2, R44, R5, !P3 ;  /* 0x000000052c027207 */ /* 0x000fe20005800000 */
[----:B------:R-:W-:Y:S01]  /*5e80*/  IMAD R5, R40, R4, RZ ;  /* 0x0000000428057224 */ /* 0x000fe200078e02ff */
[C---:B------:R-:W-:Y:S01]  /*5e90*/  ISETP.GE.AND P0, PT, R3.reuse, R0, PT ;  /* 0x000000000300720c */ /* 0x040fe20003f06270 */
[C---:B------:R-:W-:Y:S03]  /*5ea0*/  IMAD.HI.U32 R0, R3.reuse, R36, RZ ;  /* 0x0000002403007227 */ /* 0x040fe600078e00ff */
[C---:B------:R-:W-:Y:S02]  /*5eb0*/  ISETP.GE.OR P0, PT, R2.reuse, R5, P0 ;  /* 0x000000050200720c */ /* 0x040fe40000706670 */
[----:B------:R-:W-:Y:S04]  /*5ec0*/  SHF.R.U32.HI R0, RZ, R37, R0 ;  /* 0x00000025ff007219 */ /* 0x000fe80000011600 */
[C---:B------:R-:W-:Y:S05]  /*5ed0*/  SEL R6, R3.reuse, R0, !P2 ;  /* 0x0000000003067207 */ /* 0x040fea0005000000 */
        /* <DEDUP_REMOVED lines=14> */
[----:B------:R-:W-:Y:S07]  /*5fc0*/  IMAD R43, R3, R38, R43 ;  /* 0x00000026032b7224 */ /* 0x000fee00078e022b */
.L_x_115:
[----:B-1----:R-:W-:Y:S01]  /*5fd0*/  @!P1 ISETP.NE.AND P0, PT, R8, 0x1, PT ;  /* 0x000000010800980c */ /* 0x002fe20003f05270 */
[----:B------:R-:W-:Y:S01]  /*5fe0*/  @!P1 IMAD.HI.U32 R2, R43, R9, RZ ;  /* 0x000000092b029227 */ /* 0x000fe200078e00ff */
[----:B------:R-:W-:Y:S01]  /*5ff0*/  R2UR UR42, R14 ;  /* 0x000000000e2a72ca */ /* 0x000fe200000e0000 */
[----:B------:R-:W-:Y:S01]  /*6000*/  BSSY.RECONVERGENT B6, `(.L_x_116) ;  /* 0x0000031000067945 */ /* 0x000fe20003800200 */
[----:B------:R-:W-:Y:S01]  /*6010*/  R2UR UR41, R15 ;  /* 0x000000000f2972ca */ /* 0x000fe200000e0000 */
[C---:B------:R-:W-:Y:S01]  /*6020*/  @!P1 IMAD.HI.U32 R0, R44.reuse, R10, RZ ;  /* 0x0000000a2c009227 */ /* 0x040fe200078e00ff */
[----:B------:R-:W-:Y:S02]  /*6030*/  @!P1 SHF.R.U32.HI R2, RZ, R12, R2 ;  /* 0x0000000cff029219 */ /* 0x000fe40000011602 */
[----:B------:R-:W-:Y:S01]  /*6040*/  @!P1 ISETP.NE.AND P2, PT, R7, 0x1, PT ;  /* 0x000000010700980c */ /* 0x000fe20003f45270 */
[----:B------:R-:W-:Y:S01]  /*6050*/  VIADD R109, R109, 0x1 ;  /* 0x000000016d6d7836 */ /* 0x000fe20000000000 */
[----:B------:R-:W-:Y:S02]  /*6060*/  @!P1 SEL R2, R43, R2, !P0 ;  /* 0x000000022b029207 */ /* 0x000fe40004000000 */
[----:B------:R-:W-:Y:S02]  /*6070*/  @!P1 SHF.R.U32.HI R0, RZ, R11, R0 ;  /* 0x0000000bff009219 */ /* 0x000fe40000011600 */
[----:B------:R-:W-:Y:S01]  /*6080*/  LOP3.LUT P0, RZ, R97, 0x1b0, RZ, 0xc0, !PT ;  /* 0x000001b061ff7812 */ /* 0x000fe2000780c0ff */
[----:B------:R-:W-:Y:S01]  /*6090*/  USHF.L.U32 UR42, UR42, 0x7, URZ ;  /* 0x000000072a2a7899 */ /* 0x000fe200080006ff */
[----:B------:R-:W-:Y:S01]  /*60a0*/  @!P1 SEL R3, R44, R0, !P2 ;  /* 0x000000002c039207 */ /* 0x000fe20005000000 */
[----:B------:R-:W-:Y:S01]  /*60b0*/  USHF.L.U32 UR41, UR41, 0x7, URZ ;  /* 0x0000000729297899 */ /* 0x000fe200080006ff */
[----:B------:R-:W-:Y:S03]  /*60c0*/  @P4 SHF.R.U32.HI R98, RZ, 0x10, R17 ;  /* 0x00000010ff624819 */ /* 0x000fe60000011611 */
[----:B------:R-:W-:Y:S02]  /*60d0*/  @!P1 IMAD.IADD R0, R2, 0x1, -R3 ;  /* 0x0000000102009824 */ /* 0x000fe400078e0a03 */
[----:B------:R-:W-:Y:S02]  /*60e0*/  @!P1 IMAD.IADD R2, R3, 0x1, -R2 ;  /* 0x0000000103029824 */ /* 0x000fe400078e0a02 */
[----:B------:R-:W-:Y:S02]  /*60f0*/  @!P1 IMAD R44, R0, R7, R44 ;  /* 0x00000007002c9224 */ /* 0x000fe400078e022c */
[----:B------:R-:W-:Y:S01]  /*6100*/  @!P1 IMAD R43, R2, R8, R43 ;  /* 0x00000008022b9224 */ /* 0x000fe200078e022b */
[----:B------:R-:W-:Y:S06]  /*6110*/  @!P0 BRA `(.L_x_117) ;  /* 0x00000000007c8947 */ /* 0x000fec0003800000 */
[----:B------:R-:W1:Y:S01]  /*6120*/  LDCU.64 UR8, c[0x4][0x80] ;  /* 0x01001000ff0877ac */ /* 0x000e620008000a00 */
[----:B------:R-:W-:Y:S01]  /*6130*/  MOV R2, 0x0 ;  /* 0x0000000000027802 */ /* 0x000fe20000000f00 */
[----:B------:R-:W-:Y:S02]  /*6140*/  HFMA2 R12, -RZ, RZ, 0, 5.9604644775390625e-08 ;  /* 0x00000001ff0c7431 */ /* 0x000fe400000001ff */
[----:B------:R-:W-:Y:S01]  /*6150*/  IMAD.MOV.U32 R8, RZ, RZ, 0x70 ;  /* 0x00000070ff087424 */ /* 0x000fe200078e00ff */
[----:B------:R2:W3:Y:S01]  /*6160*/  LDC.64 R14, c[0x4][R2] ;  /* 0x01000000020e7b82 */ /* 0x0004e20000000a00 */
[----:B------:R-:W4:Y:S01]  /*6170*/  LDCU.64 UR6, c[0x4][0x88] ;  /* 0x01001100ff0677ac */ /* 0x000f220008000a00 */
[----:B------:R-:W-:Y:S01]  /*6180*/  IMAD.MOV.U32 R13, RZ, RZ, RZ ;  /* 0x000000ffff0d7224 */ /* 0x000fe200078e00ff */
[----:B------:R-:W2:Y:S01]  /*6190*/  LDCU.64 UR4, c[0x4][0x8] ;  /* 0x01000100ff0477ac */ /* 0x000ea20008000a00 */
[----:B-1----:R-:W-:Y:S01]  /*61a0*/  MOV R5, UR9 ;  /* 0x0000000900057c02 */ /* 0x002fe20008000f00 */
[----:B------:R-:W-:Y:S01]  /*61b0*/  IMAD.U32 R4, RZ, RZ, UR8 ;  /* 0x00000008ff047e24 */ /* 0x000fe2000f8e00ff */
[----:B----4-:R-:W-:Y:S01]  /*61c0*/  MOV R7, UR7 ;  /* 0x0000000700077c02 */ /* 0x010fe20008000f00 */
[----:B------:R-:W-:Y:S01]  /*61d0*/  IMAD.U32 R6, RZ, RZ, UR6 ;  /* 0x00000006ff067e24 */ /* 0x000fe2000f8e00ff */
[----:B--2---:R-:W-:Y:S01]  /*61e0*/  MOV R11, UR5 ;  /* 0x00000005000b7c02 */ /* 0x004fe20008000f00 */
[----:B------:R-:W-:Y:S02]  /*61f0*/  IMAD.U32 R10, RZ, RZ, UR4 ;  /* 0x00000004ff0a7e24 */ /* 0x000fe4000f8e00ff */
[----:B------:R-:W-:Y:S07]  /*6200*/  LEPC R20, `(.L_x_118) ;  /* 0x000000001014794e */ /* 0x000fee0000000000 */
[----:B---3-5:R-:W-:Y:S05]  /*6210*/  CALL.ABS.NOINC R14 ;  /* 0x000000000e007343 */ /* 0x028fea0003c00000 */
.L_x_118:
[----:B------:R-:W1:Y:S01]  /*6220*/  LDCU.64 UR8, c[0x4][0x80] ;  /* 0x01001000ff0877ac */ /* 0x000e620008000a00 */
[----:B------:R-:W2:Y:S01]  /*6230*/  LDC.64 R2, c[0x4][R2] ;  /* 0x0100000002027b82 */ /* 0x000ea20000000a00 */
[----:B------:R-:W-:Y:S02]  /*6240*/  HFMA2 R12, -RZ, RZ, 0, 5.9604644775390625e-08 ;  /* 0x00000001ff0c7431 */ /* 0x000fe400000001ff */
[----:B------:R-:W-:Y:S02]  /*6250*/  IMAD.MOV.U32 R8, RZ, RZ, 0x70 ;  /* 0x00000070ff087424 */ /* 0x000fe400078e00ff */
[----:B------:R-:W-:Y:S01]  /*6260*/  IMAD.MOV.U32 R13, RZ, RZ, RZ ;  /* 0x000000ffff0d7224 */ /* 0x000fe200078e00ff */
[----:B------:R-:W3:Y:S01]  /*6270*/  LDCU.64 UR6, c[0x4][0x88] ;  /* 0x01001100ff0677ac */ /* 0x000ee20008000a00 */
[----:B------:R-:W4:Y:S01]  /*6280*/  LDCU.64 UR4, c[0x4][0x8] ;  /* 0x01000100ff0477ac */ /* 0x000f220008000a00 */
[----:B-1----:R-:W-:Y:S02]  /*6290*/  MOV R4, UR8 ;  /* 0x0000000800047c02 */ /* 0x002fe40008000f00 */
[----:B------:R-:W-:Y:S02]  /*62a0*/  MOV R5, UR9 ;  /* 0x0000000900057c02 */ /* 0x000fe40008000f00 */
[----:B---3--:R-:W-:Y:S01]  /*62b0*/  MOV R7, UR7 ;  /* 0x0000000700077c02 */ /* 0x008fe20008000f00 */
[----:B------:R-:W-:Y:S01]  /*62c0*/  IMAD.U32 R6, RZ, RZ, UR6 ;  /* 0x00000006ff067e24 */ /* 0x000fe2000f8e00ff */
[----:B----4-:R-:W-:Y:S01]  /*62d0*/  MOV R11, UR5 ;  /* 0x00000005000b7c02 */ /* 0x010fe20008000f00 */
[----:B------:R-:W-:Y:S02]  /*62e0*/  IMAD.U32 R10, RZ, RZ, UR4 ;  /* 0x00000004ff0a7e24 */ /* 0x000fe4000f8e00ff */
[----:B------:R-:W-:Y:S07]  /*62f0*/  LEPC R20, `(.L_x_117) ;  /* 0x000000001014794e */ /* 0x000fee0000000000 */
[----:B--2---:R-:W-:Y:S05]  /*6300*/  CALL.ABS.NOINC R2 ;  /* 0x0000000002007343 */ /* 0x004fea0003c00000 */
.L_x_117:
[----:B------:R-:W-:Y:S05]  /*6310*/  BSYNC.RECONVERGENT B6 ;  /* 0x0000000000067941 */ /* 0x000fea0003800200 */
.L_x_116:
[----:B------:R-:W-:Y:S01]  /*6320*/  ISETP.NE.U32.AND P4, PT, R86, RZ, PT ;  /* 0x000000ff5600720c */ /* 0x000fe20003f85070 */
[----:B------:R-:W-:Y:S01]  /*6330*/  UISETP.NE.AND UP2, UPT, UR50, URZ, UPT ;  /* 0x000000ff3200728c */ /* 0x000fe2000bf45270 */
[----:B------:R-:W-:Y:S01]  /*6340*/  ISETP.NE.U32.AND P2, PT, RZ, UR38, PT ;  /* 0x00000026ff007c0c */ /* 0x000fe2000bf45070 */
[----:B------:R-:W-:Y:S01]  /*6350*/  UISETP.NE.U32.AND UP1, UPT, UR44, URZ, UPT ;  /* 0x000000ff2c00728c */ /* 0x000fe2000bf25070 */
[----:B------:R-:W-:Y:S01]  /*6360*/  ISETP.NE.AND.EX P4, PT, R87, RZ, PT, P4 ;  /* 0x000000ff5700720c */ /* 0x000fe20003f85340 */
[----:B------:R-:W-:Y:S01]  /*6370*/  UPLOP3.LUT UP0, UPT, UPT, UPT, UPT, 0x40, 0x4 ;  /* 0x000000000004789c */ /* 0x000fe20003f0e870 */
[----:B------:R-:W-:Y:S01]  /*6380*/  ISETP.NE.AND.EX P2, PT, RZ, UR39, PT, P2 ;  /* 0x00000027ff007c0c */ /* 0x000fe2000bf45320 */
[----:B------:R-:W-:Y:S01]  /*6390*/  UISETP.NE.AND.EX UP1, UPT, UR45, URZ, UPT, UP1 ;  /* 0x000000ff2d00728c */ /* 0x000fe2000bf25310 */
[----:B------:R-:W-:Y:S04]  /*63a0*/  PLOP3.LUT P1, PT, PT, PT, UP2, 0x80, 0x8 ;  /* 0x000000000008781c */ /* 0x000fe80003f2f028 */
[----:B------:R-:W-:Y:S06]  /*63b0*/  @UP2 UPLOP3.LUT UP0, UPT, UPT, UPT, UP1, 0x80, 0x8 ;  /* 0x000000000008289c */ /* 0x000fec0003f0f010 */
[----:B------:R-:W-:Y:S01]  /*63c0*/  PLOP3.LUT P0, PT, PT, PT, UP0, 0x80, 0x8 ;  /* 0x000000000008781c */ /* 0x000fe20003f0f008 */
[----:B------:R-:W-:Y:S01]  /*63d0*/  @!UPT UIADD3 URZ, UPT, UPT, URZ, URZ, URZ ;  /* 0x000000fffffff290 */ /* 0x000fe2000fffe0ff */
[----:B------:R-:W-:Y:S11]  /*63e0*/  BRA.U !UP1, `(.L_x_119) ;  /* 0x0000000109387547 */ /* 0x000ff6000b800000 */
[----:B------:R-:W-:Y:S01]  /*63f0*/  UISETP.NE.U32.AND UP0, UPT, UR38, URZ, UPT ;  /* 0x000000ff2600728c */ /* 0x000fe2000bf05070 */
[----:B------:R-:W-:Y:S02]  /*6400*/  HFMA2 R0, -RZ, RZ, 0, 5.9604644775390625e-08 ;  /* 0x00000001ff007431 */ /* 0x000fe400000001ff */
[----:B------:R-:W-:Y:S01]  /*6410*/  IMAD.MOV.U32 R92, RZ, RZ, 0x1 ;  /* 0x00000001ff5c7424 */ /* 0x000fe200078e00ff */
[----:B------:R-:W-:Y:S06]  /*6420*/  UISETP.NE.AND.EX UP0, UPT, UR39, URZ, UPT, UP0 ;  /* 0x000000ff2700728c */ /* 0x000fec000bf05300 */
[----:B------:R-:W-:Y:S05]  /*6430*/  PLOP3.LUT P3, PT, PT, PT, UP0, 0x80, 0x8 ;  /* 0x000000000008781c */ /* 0x000fea0003f6f008 */
[----:B------:R-:W1:Y:S01]  /*6440*/  @UP0 LDCU.64 UR6, c[0x0][0x888] ;  /* 0x00011100ff0607ac */ /* 0x000e620008000a00 */
[----:B------:R-:W-:Y:S07]  /*6450*/  @UP0 UIMAD UR4, UR36, UR44, URZ ;  /* 0x0000002c240402a4 */ /* 0x000fee000f8e02ff */
[----:B------:R-:W-:Y:S01]  /*6460*/  @!P3 PRMT R92, R0, 0x7610, R92 ;  /* 0x00007610005cb816 */ /* 0x000fe2000000005c */
[----:B-1----:R-:W-:Y:S03]  /*6470*/  @UP0 UIMAD.WIDE UR6, UR4, 0x4, UR6 ;  /* 0x00000004040608a5 */ /* 0x002fe6000f8e0206 */
[----:B------:R-:W1:Y:S03]  /*6480*/  @!UP0 LDCU UR4, c[0x0][0x880] ;  /* 0x00011000ff0487ac */ /* 0x000e660008000800 */
[----:B------:R-:W-:Y:S01]  /*6490*/  IMAD.U32 R2, RZ, RZ, UR6 ;  /* 0x00000006ff027e24 */ /* 0x000fe2000f8e00ff */
[----:B------:R-:W-:Y:S05]  /*64a0*/  MOV R3, UR7 ;  /* 0x0000000700037c02 */ /* 0x000fea0008000f00 */
[----:B-----5:R2:W5:Y:S02]  /*64b0*/  @P3 LDG.E R49, desc[UR46][R2.64] ;  /* 0x0000002e02313981 */ /* 0x020564000c1e1900 */
[----:B-12---:R-:W-:Y:S02]  /*64c0*/  @!P3 IMAD.U32 R49, RZ, RZ, UR4 ;  /* 0x00000004ff31be24 */ /* 0x006fe4000f8e00ff */
.L_x_119:
[----:B------:R-:W-:Y:S05]  /*64d0*/  @!P4 BRA `(.L_x_120) ;  /* 0x000000000020c947 */ /* 0x000fea0003800000 */
[----:B------:R-:W-:Y:S04]  /*64e0*/  ISETP.NE.U32.AND P3, PT, R84, RZ, PT ;  /* 0x000000ff5400720c */ /* 0x000fe80003f65070 */
[----:B------:R-:W-:Y:S11]  /*64f0*/  ISETP.NE.AND.EX P3, PT, R85, RZ, PT, P3 ;  /* 0x000000ff5500720c */ /* 0x000ff60003f65330 */
[----:B------:R-:W-:Y:S02]  /*6500*/  @!UPT UIADD3 URZ, UPT, UPT, URZ, URZ, URZ ;  /* 0x000000fffffff290 */ /* 0x000fe4000fffe0ff */
[----:B------:R-:W1:Y:S01]  /*6510*/  @P3 LDC.64 R2, c[0x0][0x8a8] ;  /* 0x00022a00ff023b82 */ /* 0x000e620000000a00 */
[----:B------:R-:W-:Y:S04]  /*6520*/  @P3 IMAD R0, R86, UR36, RZ ;  /* 0x0000002456003c24 */ /* 0x000fe8000f8e02ff */
[----:B-1----:R-:W-:Y:S05]  /*6530*/  @P3 IMAD.WIDE R2, R0, 0x4, R2 ;  /* 0x0000000400023825 */ /* 0x002fea00078e0202 */
[----:B-----5:R1:W5:Y:S02]  /*6540*/  @P3 LDG.E R47, desc[UR46][R2.64] ;  /* 0x0000002e022f3981 */ /* 0x020364000c1e1900 */
[----:B-1----:R-:W2:Y:S02]  /*6550*/  @!P3 LDC R47, c[0x0][0x8a0] ;  /* 0x00022800ff2fbb82 */ /* 0x002ea40000000800 */
.L_x_120:
[----:B-----5:R-:W-:Y:S01]  /*6560*/  FSETP.NEU.AND P3, PT, R49, RZ, PT ;  /* 0x000000ff3100720b */ /* 0x020fe20003f6d000 */
[----:B------:R-:W-:Y:S01]  /*6570*/  BSSY B1, `(.L_x_121) ;  /* 0x0000039000017945 */ /* 0x000fe20003800000 */
[----:B------:R-:W-:Y:S01]  /*6580*/  SEL R3, RZ, 0xffffffff, P2 ;  /* 0xffffffffff037807 */ /* 0x000fe20001000000 */
[----:B------:R-:W-:Y:S01]  /*6590*/  IMAD.MOV.U32 R61, RZ, RZ, 0x1 ;  /* 0x00000001ff3d7424 */ /* 0x000fe200078e00ff */
[----:B------:R-:W-:Y:S01]  /*65a0*/  @P1 LOP3.LUT P2, RZ, R92, 0xff, RZ, 0xc0, !PT ;  /* 0x000000ff5cff1812 */ /* 0x000fe2000784c0ff */
[----:B------:R-:W-:Y:S01]  /*65b0*/  IMAD R48, R45, 0x80, R46 ;  /* 0x000000802d307824 */ /* 0x000fe200078e022e */
[----:B------:R-:W-:Y:S01]  /*65c0*/  @P1 SEL R0, RZ, 0xffffffff, P3 ;  /* 0xffffffffff001807 */ /* 0x000fe20001800000 */
[----:B------:R-:W-:Y:S01]  /*65d0*/  IMAD R110, R105, -0x10, R103 ;  /* 0xfffffff0696e7824 */ /* 0x000fe200078e0267 */
[----:B------:R-:W-:Y:S01]  /*65e0*/  LOP3.LUT R101, R101, 0x1, RZ, 0x3c, !PT ;  /* 0x0000000165657812 */ /* 0x000fe200078e3cff */
[----:B------:R-:W-:Y:S01]  /*65f0*/  IMAD.MOV.U32 R60, RZ, RZ, RZ ;  /* 0x000000ffff3c7224 */ /* 0x000fe200078e00ff */
[----:B------:R-:W-:Y:S02]  /*6600*/  @P0 SEL R0, R3, R0, !P2 ;  /* 0x0000000003000207 */ /* 0x000fe40005000000 */
[----:B------:R-:W-:Y:S02]  /*6610*/  CS2R R82, SRZ ;  /* 0x0000000000527805 */ /* 0x000fe4000001ff00 */
[----:B------:R-:W-:Y:S02]  /*6620*/  LEA R112, R45, UR48, 0x3 ;  /* 0x000000302d707c11 */ /* 0x000fe4000f8e18ff */
[----:B------:R-:W-:Y:S02]  /*6630*/  CS2R R80, SRZ ;  /* 0x0000000000507805 */ /* 0x000fe4000001ff00 */
[----:B------:R-:W-:Y:S02]  /*6640*/  @P1 LOP3.LUT R0, R0, 0x1, RZ, 0xc0, !PT ;  /* 0x0000000100001812 */ /* 0x000fe400078ec0ff */
[----:B------:R-:W-:Y:S02]  /*6650*/  CS2R R74, SRZ ;  /* 0x00000000004a7805 */ /* 0x000fe4000001ff00 */
[----:B------:R-:W-:Y:S02]  /*6660*/  PLOP3.LUT P2, PT, PT, PT, UP1, 0x80, 0x8 ;  /* 0x000000000008781c */ /* 0x000fe40003f4f018 */
[----:B------:R-:W-:Y:S02]  /*6670*/  CS2R R72, SRZ ;  /* 0x0000000000487805 */ /* 0x000fe4000001ff00 */
[----:B------:R-:W-:Y:S02]  /*6680*/  ISETP.NE.U32.OR P5, PT, R0, 0x1, !P1 ;  /* 0x000000010000780c */ /* 0x000fe40004fa5470 */
[----:B------:R-:W-:Y:S02]  /*6690*/  CS2R R66, SRZ ;  /* 0x0000000000427805 */ /* 0x000fe4000001ff00 */
[----:B------:R-:W-:Y:S02]  /*66a0*/  LOP3.LUT P4, R108, R92, 0xff, RZ, 0xc0, !PT ;  /* 0x000000ff5c6c7812 */ /* 0x000fe4000788c0ff */
[----:B------:R-:W-:Y:S02]  /*66b0*/  CS2R R64, SRZ ;  /* 0x0000000000407805 */ /* 0x000fe4000001ff00 */
[----:B------:R-:W-:Y:S02]  /*66c0*/  SEL R2, RZ, 0xffffffff, P3 ;  /* 0xffffffffff027807 */ /* 0x000fe40001800000 */
[----:B------:R-:W-:Y:S02]  /*66d0*/  CS2R R58, SRZ ;  /* 0x00000000003a7805 */ /* 0x000fe4000001ff00 */
[----:B------:R-:W-:Y:S02]  /*66e0*/  P2R R111, PR, RZ, 0x20 ;  /* 0x00000020ff6f7803 */ /* 0x000fe40000000000 */
[----:B------:R-:W-:Y:S02]  /*66f0*/  CS2R R56, SRZ ;  /* 0x0000000000387805 */ /* 0x000fe4000001ff00 */
[----:B------:R-:W-:Y:S02]  /*6700*/  @P2 SEL R2, R3, R2, !P4 ;  /* 0x0000000203022207 */ /* 0x000fe40006000000 */
[----:B------:R-:W-:Y:S02]  /*6710*/  @P5 SHF.L.U32 R0, R101, 0x1f, RZ ;  /* 0x0000001f65005819 */ /* 0x000fe400000006ff */
[----:B------:R-:W-:Y:S02]  /*6720*/  LOP3.LUT R2, R2, 0x1, RZ, 0xc0, !PT ;  /* 0x0000000102027812 */ /* 0x000fe400078ec0ff */
[----:B------:R1:W3:Y:S02]  /*6730*/  @P5 SYNCS.PHASECHK.TRANS64.TRYWAIT P1, [UR48+0x100], R0 ;  /* 0x00010000ff0055a7 */ /* 0x0002e40008021130 */
[----:B------:R-:W-:Y:S04]  /*6740*/  ISETP.NE.U32.AND P2, PT, R2, 0x1, PT ;  /* 0x000000010200780c */ /* 0x000fe80003f45070 */
[----:B------:R-:W-:Y:S02]  /*6750*/  P2R R62, PR, RZ, 0x4 ;  /* 0x00000004ff3e7803 */ /* 0x000fe40000000000 */
[----:B-1----:R-:W-:Y:S04]  /*6760*/  SHF.L.U32 R0, R100, 0x1f, RZ ;  /* 0x0000001f64007819 */ /* 0x002fe800000006ff */
[----:B------:R1:W4:Y:S01]  /*6770*/  SYNCS.PHASECHK.TRANS64.TRYWAIT P0, [R112+URZ+0x170], R0 ;  /* 0x00017000700075a7 */ /* 0x00032200080011ff */
[----:B---3--:R-:W-:Y:S01]  /*6780*/  @P5 SEL R61, RZ, 0x1, !P1 ;  /* 0x00000001ff3d5807 */ /* 0x008fe20004800000 */
[----:B-1----:R-:W-:Y:S06]  /*6790*/  @!P5 BRA `(.L_x_122) ;  /* 0x000000000058d947 */ /* 0x002fec0003800000 */
[----:B------:R-:W-:Y:S01]  /*67a0*/  IMAD.MOV.U32 R83, RZ, RZ, RZ ;  /* 0x000000ffff537224 */ /* 0x000fe200078e00ff */
[----:B------:R-:W-:Y:S01]  /*67b0*/  ISETP.NE.AND P1, PT, R61, RZ, PT ;  /* 0x000000ff3d00720c */ /* 0x000fe20003f25270 */
[----:B------:R-:W-:Y:S01]  /*67c0*/  BSSY B0, `(.L_x_123) ;  /* 0x000000c000007945 */ /* 0x000fe20003800000 */
[----:B------:R-:W-:Y:S02]  /*67d0*/  CS2R R58, SRZ ;  /* 0x00000000003a7805 */ /* 0x000fe4000001ff00 */
[----:B------:R-:W-:Y:S02]  /*67e0*/  CS2R R56, SRZ ;  /* 0x0000000000387805 */ /* 0x000fe4000001ff00 */
[----:B------:R-:W-:Y:S02]  /*67f0*/  CS2R R66, SRZ ;  /* 0x0000000000427805 */ /* 0x000fe4000001ff00 */
[----:B------:R-:W-:Y:S02]  /*6800*/  CS2R R64, SRZ ;  /* 0x0000000000407805 */ /* 0x000fe4000001ff00 */
[----:B------:R-:W-:Y:S02]  /*6810*/  CS2R R74, SRZ ;  /* 0x00000000004a7805 */ /* 0x000fe4000001ff00 */
[----:B------:R-:W-:Y:S02]  /*6820*/  CS2R R72, SRZ ;  /* 0x0000000000487805 */ /* 0x000fe4000001ff00 */
[----:B------:R-:W-:Y:S01]  /*6830*/  CS2R R80, SRZ ;  /* 0x0000000000507805 */ /* 0x000fe2000001ff00 */
[----:B------:R-:W-:Y:S06]  /*6840*/  @P1 BRA `(.L_x_124) ;  /* 0x00000000000c1947 */ /* 0x000fec0003800000 */
[----:B------:R-:W-:Y:S04]  /*6850*/  SHF.L.U32 R3, R101, 0x1f, RZ ;  /* 0x0000001f65037819 */ /* 0x000fe800000006ff */
[----:B------:R-:W1:Y:S02]  /*6860*/  SYNCS.PHASECHK.TRANS64.TRYWAIT P1, [UR48+0x100], R3 ;  /* 0x00010003ff0075a7 */ /* 0x000e640008021130 */
[----:B-1----:R-:W-:Y:S05]  /*6870*/  @!P1 BRA `(.L_x_125) ;  /* 0x0000004000d09947 */ /* 0x002fea0003800000 */
.L_x_124:
[----:B------:R-:W-:Y:S05]  /*6880*/  BSYNC B0 ;  /* 0x0000000000007941 */ /* 0x000fea0003800000 */
.L_x_123:
[----:B------:R-:W-:Y:S01]  /*6890*/  ISETP.NE.AND P1, PT, R62, RZ, PT ;  /* 0x000000ff3e00720c */ /* 0x000fe20003f25270 */
[----:B------:R-:W-:Y:S11]  /*68a0*/  HFMA2 R60, -RZ, RZ, 0, 5.9604644775390625e-08 ;  /* 0x00000001ff3c7431 */ /* 0x000ff600000001ff */
[----:B------:R-:W-:Y:S01]  /*68b0*/  @!UPT UIADD3 URZ, UPT, UPT, URZ, URZ, URZ ;  /* 0x000000fffffff290 */ /* 0x000fe2000fffe0ff */
[----:B------:R3:W1:Y:S04]  /*68c0*/  @P1 LDS.128 R56, [R104] ;  /* 0x0000000068381984 */ /* 0x0006680000000c00 */
[----:B------:R3:W1:Y:S04]  /*68d0*/  @P1 LDS.128 R64, [R103+0x10] ;  /* 0x0000100067401984 */ /* 0x0006680000000c00 */
[----:B------:R3:W1:Y:S04]  /*68e0*/  @P1 LDS.128 R72, [R102+0x20] ;  /* 0x0000200066481984 */ /* 0x0006680000000c00 */
[----:B------:R3:W1:Y:S02]  /*68f0*/  @P1 LDS.128 R80, [R110+0x30] ;  /* 0x000030006e501984 */ /* 0x0006640000000c00 */
.L_x_122:
[----:B------:R-:W-:Y:S05]  /*6900*/  BSYNC B1 ;  /* 0x0000000000017941 */ /* 0x000fea0003800000 */
.L_x_121:
[----:B-1----:R-:W-:Y:S04]  /*6910*/  SHF.R.U32.HI R2, RZ, 0x15, R48 ;  /* 0x00000015ff027819 */ /* 0x002fe80000011630 */
[----:B------:R-:W-:Y:S01]  /*6920*/  LOP3.LUT P1, RZ, R2, 0x3, R96, 0x48, !PT ;  /* 0x0000000302ff7812 */ /* 0x000fe20007824860 */
[----:B------:R-:W-:Y:S01]  /*6930*/  @!UPT UIADD3 URZ, UPT, UPT, URZ, URZ, URZ ;  /* 0x000000fffffff290 */ /* 0x000fe2000fffe0ff */
[----:B----4-:R-:W-:Y:S11]  /*6940*/  @P0 BRA `(.L_x_126) ;  /* 0x0000000000080947 */ /* 0x010ff60003800000 */
[----:B------:R-:W1:Y:S02]  /*6950*/  SYNCS.PHASECHK.TRANS64.TRYWAIT P0, [R112+URZ+0x170], R0 ;  /* 0x00017000700075a7 */ /* 0x000e6400080011ff */
[----:B-1----:R-:W-:Y:S05]  /*6960*/  @!P0 BRA `(.L_x_127) ;  /* 0x0000004000ac8947 */ /* 0x002fea0003800000 */
.L_x_126:
[----:B------:R-:W-:Y:S05]  /*6970*/  @!P1 BRA `(.L_x_128) ;  /* 0x0000000000409947 */ /* 0x000fea0003800000 */
[----:B------:R-:W4:Y:S01]  /*6980*/  LDCU.64 UR8, c[0x4][0x70] ;  /* 0x01000e00ff0877ac */ /* 0x000f220008000a00 */
[----:B------:R-:W-:Y:S01]  /*6990*/  MOV R3, 0x0 ;  /* 0x0000000000037802 */ /* 0x000fe20000000f00 */
[----:B------:R-:W-:Y:S02]  /*69a0*/  HFMA2 R12, -RZ, RZ, 0, 5.9604644775390625e-08 ;  /* 0x00000001ff0c7431 */ /* 0x000fe400000001ff */
[----:B------:R-:W-:Y:S02]  /*69b0*/  IMAD.MOV.U32 R8, RZ, RZ, 0x192 ;  /* 0x00000192ff087424 */ /* 0x000fe400078e00ff */
[----:B------:R-:W-:Y:S01]  /*69c0*/  IMAD.MOV.U32 R13, RZ, RZ, RZ ;  /* 0x000000ffff0d7224 */ /* 0x000fe200078e00ff */
[----:B------:R-:W5:Y:S01]  /*69d0*/  LDCU.64 UR6, c[0x4][0x78] ;  /* 0x01000f00ff0677ac */ /* 0x000f620008000a00 */
[----:B------:R-:W1:Y:S01]  /*69e0*/  LDC.64 R2, c[0x4][R3] ;  /* 0x0100000003027b82 */ /* 0x000e620000000a00 */
[----:B------:R-:W2:Y:S01]  /*69f0*/  LDCU.64 UR4, c[0x4][0x10] ;  /* 0x01000200ff0477ac */ /* 0x000ea20008000a00 */
[----:B----4-:R-:W-:Y:S01]  /*6a00*/  MOV R5, UR9 ;  /* 0x0000000900057c02 */ /* 0x010fe20008000f00 */
[----:B------:R-:W-:Y:S01]  /*6a10*/  IMAD.U32 R4, RZ, RZ, UR8 ;  /* 0x00000008ff047e24 */ /* 0x000fe2000f8e00ff */
[----:B-----5:R-:W-:Y:S01]  /*6a20*/  MOV R7, UR7 ;  /* 0x0000000700077c02 */ /* 0x020fe20008000f00 */
[----:B------:R-:W-:Y:S01]  /*6a30*/  IMAD.U32 R6, RZ, RZ, UR6 ;  /* 0x00000006ff067e24 */ /* 0x000fe2000f8e00ff */
[----:B--2---:R-:W-:Y:S01]  /*6a40*/  MOV R11, UR5 ;  /* 0x00000005000b7c02 */ /* 0x004fe20008000f00 */
[----:B------:R-:W-:Y:S02]  /*6a50*/  IMAD.U32 R10, RZ, RZ, UR4 ;  /* 0x00000004ff0a7e24 */ /* 0x000fe4000f8e00ff */
[----:B------:R-:W-:Y:S07]  /*6a60*/  LEPC R20, `(.L_x_128) ;  /* 0x000000001014794e */ /* 0x000fee0000000000 */
[----:B-1-3--:R-:W-:Y:S05]  /*6a70*/  CALL.ABS.NOINC R2 ;  /* 0x0000000002007343 */ /* 0x00afea0003c00000 */
.L_x_128:
[----:B------:R-:W-:Y:S05]  /*6a80*/  WARPSYNC.ALL ;  /* 0x0000000000007948 */ /* 0x000fea0003800000 */
[----:B------:R-:W-:Y:S01]  /*6a90*/  R2UR UR4, R48 ;  /* 0x00000000300472ca */ /* 0x000fe200000e0000 */
[--C-:B------:R-:W-:Y:S01]  /*6aa0*/  HADD2.F32 R50, -RZ, R56.reuse.H0_H0 ;  /* 0x20000038ff327230 */ /* 0x100fe20000004100 */
[----:B------:R-:W-:Y:S01]  /*6ab0*/  ISETP.NE.AND P0, PT, R106, RZ, PT ;  /* 0x000000ff6a00720c */ /* 0x000fe20003f05270 */
[----:B------:R-:W-:Y:S01]  /*6ac0*/  HADD2.F32 R51, -RZ, R56.H1_H1 ;  /* 0x30000038ff337230 */ /* 0x000fe20000004100 */
[----:B------:R-:W-:Y:S01]  /*6ad0*/  BSSY.RECONVERGENT B0, `(.L_x_129) ;  /* 0x0000086000007945 */ /* 0x000fe20003800200 */
[--C-:B------:R-:W-:Y:S08]  /*6ae0*/  HADD2.F32 R52, -RZ, R57.reuse.H0_H0 ;  /* 0x20000039ff347230 */ /* 0x100ff00000004100 */
[----:B------:R-:W1:Y:S02]  /*6af0*/  LDTM.x32 R4, tmem[UR4] ;  /* 0x00000004000479ee */ /* 0x000e6400082c0000 */
[C---:B-12---:R-:W-:Y:S01]  /*6b00*/  FMUL R0, R47.reuse, R4 ;  /* 0x000000042f007220 */ /* 0x046fe20000400000 */
[C---:B------:R-:W-:Y:S01]  /*6b10*/  FMUL R2, R47.reuse, R5 ;  /* 0x000000052f027220 */ /* 0x040fe20000400000 */
[C---:B------:R-:W-:Y:S01]  /*6b20*/  FMUL R4, R47.reuse, R8 ;  /* 0x000000082f047220 */ /* 0x040fe20000400000 */
[----:B------:R-:W-:Y:S01]  /*6b30*/  FMUL R3, R47, R6 ;  /* 0x000000062f037220 */ /* 0x000fe20000400000 */
[C---:B------:R-:W-:Y:S01]  /*6b40*/  FFMA R0, R49.reuse, R50, R0 ;  /* 0x0000003231007223 */ /* 0x040fe20000000000 */
[----:B------:R-:W-:Y:S01]  /*6b50*/  FFMA R2, R49, R51, R2 ;  /* 0x0000003331027223 */ /* 0x000fe20000000002 */
[C---:B------:R-:W-:Y:S01]  /*6b60*/  FMUL R5, R47.reuse, R9 ;  /* 0x000000092f057220 */ /* 0x040fe20000400000 */
        /* <DEDUP_REMOVED lines=16> */
[----:B------:R-:W-:Y:S02]  /*6c70*/  HADD2.F32 R32, -RZ, R57.H1_H1 ;  /* 0x30000039ff207230 */ /* 0x000fe40000004100 */
[C---:B------:R-:W-:Y:S01]  /*6c80*/  FMUL R26, R47.reuse, R30 ;  /* 0x0000001e2f1a7220 */ /* 0x040fe20000400000 */
[----:B------:R-:W-:Y:S01]  /*6c90*/  FMUL R29, R47, R33 ;  /* 0x000000212f1d7220 */ /* 0x000fe20000400000 */
[--C-:B------:R-:W-:Y:S02]  /*6ca0*/  HADD2.F32 R33, -RZ, R58.reuse.H0_H0 ;  /* 0x2000003aff217230 */ /* 0x100fe40000004100 */
[----:B------:R-:W-:Y:S01]  /*6cb0*/  FFMA R3, R49, R52, R3 ;  /* 0x0000003431037223 */ /* 0x000fe20000000003 */
[C---:B------:R-:W-:Y:S01]  /*6cc0*/  FMUL R7, R47.reuse, R7 ;  /* 0x000000072f077220 */ /* 0x040fe20000400000 */
[----:B------:R-:W-:Y:S01]  /*6cd0*/  FMUL R30, R47, R34 ;  /* 0x000000222f1e7220 */ /* 0x000fe20000400000 */
[----:B------:R-:W-:Y:S01]  /*6ce0*/  HADD2.F32 R34, -RZ, R58.H1_H1 ;  /* 0x3000003aff227230 */ /* 0x000fe20000004100 */
[----:B------:R-:W-:Y:S01]  /*6cf0*/  F2FP.F16.F32.PACK_AB R52, R2, R0 ;  /* 0x000000000234723e */ /* 0x000fe200000000ff */
[--C-:B------:R-:W-:Y:S02]  /*6d00*/  HADD2.F32 R0, -RZ, R59.reuse.H0_H0 ;  /* 0x2000003bff007230 */ /* 0x100fe40000004100 */
[C---:B------:R-:W-:Y:S01]  /*6d10*/  FFMA R7, R49.reuse, R32, R7 ;  /* 0x0000002031077223 */ /* 0x040fe20000000007 */
[----:B------:R-:W-:Y:S02]  /*6d20*/  HADD2.F32 R2, -RZ, R59.H1_H1 ;  /* 0x3000003bff027230 */ /* 0x000fe40000004100 */
[C---:B------:R-:W-:Y:S01]  /*6d30*/  FFMA R4, R49.reuse, R33, R4 ;  /* 0x0000002131047223 */ /* 0x040fe20000000004 */
[C---:B------:R-:W-:Y:S01]  /*6d40*/  FFMA R5, R49.reuse, R34, R5 ;  /* 0x0000002231057223 */ /* 0x040fe20000000005 */
[----:B------:R-:W-:Y:S01]  /*6d50*/  FFMA R6, R49, R0, R6 ;  /* 0x0000000031067223 */ /* 0x000fe20000000006 */
[--C-:B------:R-:W-:Y:S02]  /*6d60*/  HADD2.F32 R0, -RZ, R64.reuse.H0_H0 ;  /* 0x20000040ff007230 */ /* 0x100fe40000004100 */
[----:B------:R-:W-:Y:S01]  /*6d70*/  FMUL R11, R47, R11 ;  /* 0x0000000b2f0b7220 */ /* 0x000fe20000400000 */
[----:B------:R-:W-:Y:S01]  /*6d80*/  F2FP.F16.F32.PACK_AB R53, R7, R3 ;  /* 0x000000030735723e */ /* 0x000fe200000000ff */
[--C-:B------:R-:W-:Y:S02]  /*6d90*/  HADD2.F32 R3, -RZ, R65.reuse.H0_H0 ;  /* 0x20000041ff037230 */ /* 0x100fe40000004100 */
[----:B------:R-:W-:Y:S01]  /*6da0*/  FMUL R15, R47, R15 ;  /* 0x0000000f2f0f7220 */ /* 0x000fe20000400000 */
[C---:B------:R-:W-:Y:S01]  /*6db0*/  FFMA R11, R49.reuse, R2, R11 ;  /* 0x00000002310b7223 */ /* 0x040fe2000000000b */
[----:B------:R-:W-:Y:S02]  /*6dc0*/  HADD2.F32 R2, -RZ, R64.H1_H1 ;  /* 0x30000040ff027230 */ /* 0x000fe40000004100 */
[----:B------:R-:W-:Y:S01]  /*6dd0*/  FFMA R8, R49, R0, R8 ;  /* 0x0000000031087223 */ /* 0x000fe20000000008 */
[----:B------:R-:W-:Y:S02]  /*6de0*/  HADD2.F32 R0, -RZ, R65.H1_H1 ;  /* 0x30000041ff007230 */ /* 0x000fe40000004100 */
[C---:B------:R-:W-:Y:S01]  /*6df0*/  FMUL R19, R47.reuse, R19 ;  /* 0x000000132f137220 */ /* 0x040fe20000400000 */
[----:B------:R-:W-:Y:S01]  /*6e00*/  FMUL R23, R47, R23 ;  /* 0x000000172f177220 */ /* 0x000fe20000400000 */
[C---:B------:R-:W-:Y:S01]  /*6e10*/  FFMA R9, R49.reuse, R2, R9 ;  /* 0x0000000231097223 */ /* 0x040fe20000000009 */
[C---:B------:R-:W-:Y:S01]  /*6e20*/  FFMA R10, R49.reuse, R3, R10 ;  /* 0x00000003310a7223 */ /* 0x040fe2000000000a */
[----:B------:R-:W-:Y:S01]  /*6e30*/  FFMA R15, R49, R0, R15 ;  /* 0x00000000310f7223 */ /* 0x000fe2000000000f */
[--C-:B------:R-:W-:Y:S02]  /*6e40*/  HADD2.F32 R2, -RZ, R66.reuse.H0_H0 ;  /* 0x20000042ff027230 */ /* 0x100fe40000004100 */
[----:B------:R-:W-:Y:S01]  /*6e50*/  FMUL R27, R47, R27 ;  /* 0x0000001b2f1b7220 */ /* 0x000fe20000400000 */
[----:B------:R-:W-:Y:S01]  /*6e60*/  HADD2.F32 R0, -RZ, R66.H1_H1 ;  /* 0x30000042ff007230 */ /* 0x000fe20000004100 */
[----:B------:R-:W-:Y:S01]  /*6e70*/  F2FP.F16.F32.PACK_AB R54, R5, R4 ;  /* 0x000000040536723e */ /* 0x000fe200000000ff */
[--C-:B------:R-:W-:Y:S02]  /*6e80*/  HADD2.F32 R3, -RZ, R67.reuse.H0_H0 ;  /* 0x20000043ff037230 */ /* 0x100fe40000004100 */
[C---:B------:R-:W-:Y:S01]  /*6e90*/  FFMA R12, R49.reuse, R2, R12 ;  /* 0x00000002310c7223 */ /* 0x040fe2000000000c */
[--C-:B------:R-:W-:Y:S02]  /*6ea0*/  HADD2.F32 R2, -RZ, R72.reuse.H0_H0 ;  /* 0x20000048ff027230 */ /* 0x100fe40000004100 */
[C---:B------:R-:W-:Y:S01]  /*6eb0*/  FFMA R13, R49.reuse, R0, R13 ;  /* 0x00000000310d7223 */ /* 0x040fe2000000000d */
[----:B------:R-:W-:Y:S02]  /*6ec0*/  HADD2.F32 R0, -RZ, R67.H1_H1 ;  /* 0x30000043ff007230 */ /* 0x000fe40000004100 */
[----:B------:R-:W-:Y:S01]  /*6ed0*/  FFMA R14, R49, R3, R14 ;  /* 0x00000003310e7223 */ /* 0x000fe2000000000e */
[----:B------:R-:W-:Y:S01]  /*6ee0*/  HADD2.F32 R3, -RZ, R72.H1_H1 ;  /* 0x30000048ff037230 */ /* 0x000fe20000004100 */
[----:B------:R-:W-:Y:S01]  /*6ef0*/  F2FP.F16.F32.PACK_AB R55, R11, R6 ;  /* 0x000000060b37723e */ /* 0x000fe200000000ff */
[----:B------:R-:W-:Y:S01]  /*6f00*/  FMUL R31, R47, R31 ;  /* 0x0000001f2f1f7220 */ /* 0x000fe20000400000 */
[C---:B------:R-:W-:Y:S01]  /*6f10*/  FFMA R19, R49.reuse, R0, R19 ;  /* 0x0000000031137223 */ /* 0x040fe20000000013 */
[--C-:B------:R-:W-:Y:S02]  /*6f20*/  HADD2.F32 R0, -RZ, R73.reuse.H0_H0 ;  /* 0x20000049ff007230 */ /* 0x100fe40000004100 */
[C---:B------:R-:W-:Y:S01]  /*6f30*/  FFMA R16, R49.reuse, R2, R16 ;  /* 0x0000000231107223 */ /* 0x040fe20000000010 */
[----:B------:R1:W-:Y:S01]  /*6f40*/  STS.128 [R104], R52 ;  /* 0x0000003468007388 */ /* 0x0003e20000000c00 */
[C---:B------:R-:W-:Y:S01]  /*6f50*/  FFMA R17, R49.reuse, R3, R17 ;  /* 0x0000000331117223 */ /* 0x040fe20000000011 */
[----:B------:R-:W-:Y:S02]  /*6f60*/  HADD2.F32 R2, -RZ, R73.H1_H1 ;  /* 0x30000049ff027230 */ /* 0x000fe40000004100 */
[----:B------:R-:W-:Y:S01]  /*6f70*/  FFMA R18, R49, R0, R18 ;  /* 0x0000000031127223 */ /* 0x000fe20000000012 */
[--C-:B------:R-:W-:Y:S01]  /*6f80*/  HADD2.F32 R0, -RZ, R74.reuse.H0_H0 ;  /* 0x2000004aff007230 */ /* 0x100fe20000004100 */
[----:B------:R-:W-:Y:S01]  /*6f90*/  F2FP.F16.F32.PACK_AB R8, R9, R8 ;  /* 0x000000080908723e */ /* 0x000fe200000000ff */
[--C-:B------:R-:W-:Y:S02]  /*6fa0*/  HADD2.F32 R3, -RZ, R75.reuse.H0_H0 ;  /* 0x2000004bff037230 */ /* 0x100fe40000004100 */
[C---:B------:R-:W-:Y:S01]  /*6fb0*/  FFMA R23, R49.reuse, R2, R23 ;  /* 0x0000000231177223 */ /* 0x040fe20000000017 */
[----:B------:R-:W-:Y:S02]  /*6fc0*/  HADD2.F32 R2, -RZ, R74.H1_H1 ;  /* 0x3000004aff027230 */ /* 0x000fe40000004100 */
[----:B------:R-:W-:Y:S01]  /*6fd0*/  FFMA R20, R49, R0, R20 ;  /* 0x0000000031147223 */ /* 0x000fe20000000014 */
[----:B------:R-:W-:Y:S01]  /*6fe0*/  HADD2.F32 R0, -RZ, R75.H1_H1 ;  /* 0x3000004bff007230 */ /* 0x000fe20000004100 */
[----:B------:R-:W-:Y:S01]  /*6ff0*/  F2FP.F16.F32.PACK_AB R9, R15, R10 ;  /* 0x0000000a0f09723e */ /* 0x000fe200000000ff */
[----:B------:R-:W-:Y:S02]  /*7000*/  HADD2.F32 R4, -RZ, R83.H0_H0 ;  /* 0x20000053ff047230 */ /* 0x000fe40000004100 */
[C---:B------:R-:W-:Y:S01]  /*7010*/  FFMA R21, R49.reuse, R2, R21 ;  /* 0x0000000231157223 */ /* 0x040fe20000000015 */
[C---:B------:R-:W-:Y:S01]  /*7020*/  FFMA R22, R49.reuse, R3, R22 ;  /* 0x0000000331167223 */ /* 0x040fe20000000016 */
[----:B------:R-:W-:Y:S01]  /*7030*/  FFMA R27, R49, R0, R27 ;  /* 0x00000000311b7223 */ /* 0x000fe2000000001b */
[--C-:B------:R-:W-:Y:S01]  /*7040*/  HADD2.F32 R2, -RZ, R80.reuse.H0_H0 ;  /* 0x20000050ff027230 */ /* 0x100fe20000004100 */
[----:B------:R-:W-:Y:S01]  /*7050*/  F2FP.F16.F32.PACK_AB R10, R13, R12 ;  /* 0x0000000c0d0a723e */ /* 0x000fe200000000ff */
[----:B------:R-:W-:Y:S01]  /*7060*/  HADD2.F32 R0, -RZ, R80.H1_H1 ;  /* 0x30000050ff007230 */ /* 0x000fe20000004100 */
[----:B------:R-:W-:Y:S01]  /*7070*/  F2FP.F16.F32.PACK_AB R11, R19, R14 ;  /* 0x0000000e130b723e */ /* 0x000fe200000000ff */
[--C-:B------:R-:W-:Y:S02]  /*7080*/  HADD2.F32 R3, -RZ, R81.reuse.H0_H0 ;  /* 0x20000051ff037230 */ /* 0x100fe40000004100 */
[C---:B------:R-:W-:Y:S01]  /*7090*/  FFMA R24, R49.reuse, R2, R24 ;  /* 0x0000000231187223 */ /* 0x040fe20000000018 */
[--C-:B------:R-:W-:Y:S02]  /*70a0*/  HADD2.F32 R2, -RZ, R82.reuse.H0_H0 ;  /* 0x20000052ff027230 */ /* 0x100fe40000004100 */
[C---:B------:R-:W-:Y:S01]  /*70b0*/  FFMA R25, R49.reuse, R0, R25 ;  /* 0x0000000031197223 */ /* 0x040fe20000000019 */
[----:B------:R1:W-:Y:S01]  /*70c0*/  STS.128 [R103+0x10], R8 ;  /* 0x0000100867007388 */ /* 0x0003e20000000c00 */
[----:B------:R-:W-:Y:S02]  /*70d0*/  HADD2.F32 R0, -RZ, R81.H1_H1 ;  /* 0x30000051ff007230 */ /* 0x000fe40000004100 */
[----:B------:R-:W-:Y:S01]  /*70e0*/  FFMA R26, R49, R3, R26 ;  /* 0x00000003311a7223 */ /* 0x000fe2000000001a */
[----:B------:R-:W-:Y:S01]  /*70f0*/  HADD2.F32 R3, -RZ, R82.H1_H1 ;  /* 0x30000052ff037230 */ /* 0x000fe20000004100 */
[----:B------:R-:W-:Y:S01]  /*7100*/  F2FP.F16.F32.PACK_AB R16, R17, R16 ;  /* 0x000000101110723e */ /* 0x000fe200000000ff */
[----:B------:R-:W-:Y:S01]  /*7110*/  HADD2.F32 R5, -RZ, R83.H1_H1 ;  /* 0x30000053ff057230 */ /* 0x000fe20000004100 */
[----:B------:R-:W-:Y:S01]  /*7120*/  F2FP.F16.F32.PACK_AB R17, R23, R18 ;  /* 0x000000121711723e */ /* 0x000fe200000000ff */
[----:B------:R-:W-:Y:S01]  /*7130*/  FFMA R31, R49, R0, R31 ;  /* 0x00000000311f7223 */ /* 0x000fe2000000001f */
[----:B------:R-:W-:Y:S01]  /*7140*/  FMUL R35, R47, R35 ;  /* 0x000000232f237220 */ /* 0x000fe20000400000 */
[----:B------:R-:W-:Y:S01]  /*7150*/  F2FP.F16.F32.PACK_AB R18, R21, R20 ;  /* 0x000000141512723e */ /* 0x000fe200000000ff */
[----:B------:R-:W-:Y:S01]  /*7160*/  FFMA R28, R49, R2, R28 ;  /* 0x00000002311c7223 */ /* 0x000fe2000000001c */
[----:B------:R-:W-:Y:S01]  /*7170*/  F2FP.F16.F32.PACK_AB R19, R27, R22 ;  /* 0x000000161b13723e */ /* 0x000fe200000000ff */
[C---:B------:R-:W-:Y:S01]  /*7180*/  FFMA R29, R49.reuse, R3, R29 ;  /* 0x00000003311d7223 */ /* 0x040fe2000000001d */
[C---:B------:R-:W-:Y:S01]  /*7190*/  FFMA R30, R49.reuse, R4, R30 ;  /* 0x00000004311e7223 */ /* 0x040fe2000000001e */
[----:B------:R-:W-:Y:S01]  /*71a0*/  FFMA R35, R49, R5, R35 ;  /* 0x0000000531237223 */ /* 0x000fe20000000023 */
[----:B------:R-:W-:Y:S01]  /*71b0*/  F2FP.F16.F32.PACK_AB R24, R25, R24 ;  /* 0x000000181918723e */ /* 0x000fe200000000ff */
[----:B------:R1:W-:Y:S01]  /*71c0*/  STS.128 [R102+0x20], R16 ;  /* 0x0000201066007388 */ /* 0x0003e20000000c00 */
[----:B------:R-:W-:Y:S02]  /*71d0*/  F2FP.F16.F32.PACK_AB R25, R31, R26 ;  /* 0x0000001a1f19723e */ /* 0x000fe400000000ff */
[----:B------:R-:W-:Y:S02]  /*71e0*/  F2FP.F16.F32.PACK_AB R26, R29, R28 ;  /* 0x0000001c1d1a723e */ /* 0x000fe400000000ff */
[----:B------:R-:W-:Y:S05]  /*71f0*/  F2FP.F16.F32.PACK_AB R27, R35, R30 ;  /* 0x0000001e231b723e */ /* 0x000fea00000000ff */
[----:B------:R1:W-:Y:S01]  /*7200*/  STS.128 [R110+0x30], R24 ;  /* 0x000030186e007388 */ /* 0x0003e20000000c00 */
[----:B------:R-:W-:Y:S01]  /*7210*/  @!PT LDS RZ, [RZ] ;  /* 0x00000000fffff984 */ /* 0x000fe20000000800 */
[----:B------:R-:W-:Y:S01]  /*7220*/  @!PT LDS RZ, [RZ] ;  /* 0x00000000fffff984 */ /* 0x000fe20000000800 */
[----:B------:R-:W-:Y:S01]  /*7230*/  @!PT LDS RZ, [RZ] ;  /* 0x00000000fffff984 */ /* 0x000fe20000000800 */
[----:B------:R-:W-:Y:S01]  /*7240*/  @!PT LDS RZ, [RZ] ;  /* 0x00000000fffff984 */ /* 0x000fe20000000800 */
[----:B------:R2:W-:Y:S07]  /*7250*/  MEMBAR.ALL.CTA ;  /* 0x0000000000007992 */ /* 0x0005ee0000008000 */
[----:B--2---:R-:W2:Y:S02]  /*7260*/  FENCE.VIEW.ASYNC.S ;  /* 0x00000000000073c6 */ /* 0x004ea40000000000 */
[----:B--2---:R-:W-:Y:S06]  /*7270*/  BAR.SYNC.DEFER_BLOCKING 0x1, 0x80 ;  /* 0x0042000000007b1d */ /* 0x004fec0000010000 */
[----:B------:R-:W-:Y:S05]  /*7280*/  @P0 BRA `(.L_x_130) ;  /* 0x0000000000280947 */ /* 0x000fea0003800000 */
[----:B------:R-:W-:Y:S02]  /*7290*/  UIADD3 UR4, UPT, UPT, UR48, 0x400, URZ ;  /* 0x0000040030047890 */ /* 0x000fe4000fffe0ff */
[----:B------:R-:W-:Y:S01]  /*72a0*/  UIADD3 UR6, UP0, UPT, UR52, 0x680, URZ ;  /* 0x0000068034067890 */ /* 0x000fe2000ff1e0ff */
[----:B------:R-:W-:Y:S03]  /*72b0*/  UMOV UR43, UR36 ;  /* 0x00000024002b7c82 */ /* 0x000fe60008000000 */
[----:B------:R-:W-:Y:S01]  /*72c0*/  MOV R97, UR4 ;  /* 0x0000000400617c02 */ /* 0x000fe20008000f00 */
[----:B------:R-:W-:Y:S03]  /*72d0*/  UIADD3.X UR7, UPT, UPT, URZ, UR53, URZ, UP0, !UPT ;  /* 0x00000035ff077290 */ /* 0x000fe600087fe4ff */
[----:B------:R-:W-:Y:S11]  /*72e0*/  R2UR UR40, R97 ;  /* 0x00000000612872ca */ /* 0x000ff600000e0000 */
[----:B------:R-:W-:Y:S02]  /*72f0*/  @!UPT UIADD3 URZ, UPT, UPT, URZ, URZ, URZ ;  /* 0x000000fffffff290 */ /* 0x000fe4000fffe0ff */
[----:B------:R2:W-:Y:S01]  /*7300*/  UTMASTG.3D [UR40], [UR6] ;  /* 0x00000028060073b5 */ /* 0x0005e20008010000 */
[----:B------:R0:W-:Y:S01]  /*7310*/  UTMACMDFLUSH ;  /* 0x00000000000079b7 */ /* 0x0001e20000000000 */
[----:B--2---:R-:W-:Y:S04]  /*7320*/  DEPBAR.LE SB0, 0x1 ;  /* 0x000080400000791a */ /* 0x004fe80000000000 */
.L_x_130:
[----:B------:R-:W-:Y:S05]  /*7330*/  BSYNC.RECONVERGENT B0 ;  /* 0x0000000000007941 */ /* 0x000fea0003800200 */
.L_x_129:
[----:B------:R-:W-:Y:S01]  /*7340*/  BAR.SYNC.DEFER_BLOCKING 0x1, 0x80 ;  /* 0x0042000000007b1d */ /* 0x000fe20000010000 */
[----:B------:R-:W-:Y:S01]  /*7350*/  ISETP.NE.AND P1, PT, R111, RZ, PT ;  /* 0x000000ff6f00720c */ /* 0x000fe20003f25270 */
[----:B------:R-:W-:Y:S01]  /*7360*/  UISETP.NE.AND UP0, UPT, UR49, URZ, UPT ;  /* 0x000000ff3100728c */ /* 0x000fe2000bf05270 */
[----:B------:R-:W-:Y:S11]  /*7370*/  LEA R2, R60, UR48, 0x3 ;  /* 0x000000303c027c11 */ /* 0x000ff6000f8e18ff */
[----:B------:R-:W-:Y:S01]  /*7380*/  @P1 SHF.L.U32 R3, R101, 0x1f, RZ ;  /* 0x0000001f65031819 */ /* 0x000fe200000006ff */
[----:B------:R-:W-:Y:S06]  /*7390*/  BRA.U !UP0, `(.L_x_131) ;  /* 0x0000000108247547 */ /* 0x000fec000b800000 */
[----:B------:R-:W-:Y:S01]  /*73a0*/  IMAD.U32 R4, RZ, RZ, UR51 ;  /* 0x00000033ff047e24 */ /* 0x000fe2000f8e00ff */
[----:B------:R-:W-:Y:S01]  /*73b0*/  MOV R0, UR37 ;  /* 0x0000002500007c02 */ /* 0x000fe20008000f00 */
[----:B------:R-:W-:Y:S03]  /*73c0*/  UIADD3 UR51, UPT, UPT, UR51, 0x1, URZ ;  /* 0x0000000133337890 */ /* 0x000fe6000fffe0ff */
[----:B------:R-:W-:Y:S01]  /*73d0*/  @P1 LEA R4, R4, UR48, 0x3 ;  /* 0x0000003004041c11 */ /* 0x000fe2000f8e18ff */
[----:B------:R-:W-:Y:S04]  /*73e0*/  UISETP.NE.AND UP0, UPT, UR51, 0x4, UPT ;  /* 0x000000043300788c */ /* 0x000fe8000bf05270 */
[----:B------:R-:W-:Y:S01]  /*73f0*/  @P1 VIADD R4, R4, 0x120 ;  /* 0x0000012004041836 */ /* 0x000fe20000000000 */
[----:B------:R-:W-:Y:S04]  /*7400*/  USEL UR51, UR51, URZ, UP0 ;  /* 0x000000ff33337287 */ /* 0x000fe80008000000 */
[----:B------:R-:W-:Y:S04]  /*7410*/  @P1 PRMT R0, R0, 0x654, R4 ;  /* 0x0000065400001816 */ /* 0x000fe80000000004 */
[----:B------:R2:W-:Y:S04]  /*7420*/  @P1 SYNCS.ARRIVE.TRANS64.RED.A1T0 RZ, [R0+URZ], RZ ;  /* 0x000000ff00ff19a7 */ /* 0x0005e800081004ff */
.L_x_131:
[----:B------:R-:W4:Y:S01]  /*7430*/  @P1 SYNCS.PHASECHK.TRANS64.TRYWAIT P0, [R2+URZ+0x100], R3 ;  /* 0x00010003020015a7 */ /* 0x000f2200080011ff */
[----:B------:R-:W-:Y:S01]  /*7440*/  BSSY B1, `(.L_x_132) ;  /* 0x0000016000017945 */ /* 0x000fe20003800000 */
[----:B----4-:R-:W-:Y:S03]  /*7450*/  @P1 SEL R61, RZ, 0x1, !P0 ;  /* 0x00000001ff3d1807 */ /* 0x010fe60004000000 */
[----:B------:R-:W-:Y:S05]  /*7460*/  @!P1 BRA `(.L_x_133) ;  /* 0x00000000004c9947 */ /* 0x000fea0003800000 */
[----:B------:R-:W-:Y:S01]  /*7470*/  ISETP.NE.AND P0, PT, R61, RZ, PT ;  /* 0x000000ff3d00720c */ /* 0x000fe20003f05270 */
[----:B------:R-:W-:Y:S01]  /*7480*/  BSSY B0, `(.L_x_134) ;  /* 0x000000b000007945 */ /* 0x000fe20003800000 */
[----:B------:R-:W-:Y:S11]  /*7490*/  ISETP.NE.AND P1, PT, R62, RZ, PT ;  /* 0x000000ff3e00720c */ /* 0x000ff60003f25270 */
[----:B------:R-:W-:Y:S02]  /*74a0*/  @!UPT UIADD3 URZ, UPT, UPT, URZ, URZ, URZ ;  /* 0x000000fffffff290 */ /* 0x000fe4000fffe0ff */
[C---:B------:R-:W-:Y:S01]  /*74b0*/  @P1 IMAD R6, R60.reuse, 0x2000, R104 ;  /* 0x000020003c061824 */ /* 0x040fe200078e0268 */
[C---:B------:R-:W-:Y:S01]  /*74c0*/  @P1 LEA R4, R60.reuse, R102, 0xd ;  /* 0x000000663c041211 */ /* 0x040fe200078e68ff */
[C---:B------:R-:W-:Y:S02]  /*74d0*/  @P1 IMAD R5, R60.reuse, 0x2000, R103 ;  /* 0x000020003c051824 */ /* 0x040fe400078e0267 */
[----:B------:R-:W-:Y:S01]  /*74e0*/  @P1 IMAD R3, R60, 0x2000, R110 ;  /* 0x000020003c031824 */ /* 0x000fe200078e026e */
[----:B------:R-:W-:Y:S06]  /*74f0*/  @P0 BRA `(.L_x_135) ;  /* 0x00000000000c0947 */ /* 0x000fec0003800000 */
[----:B--2---:R-:W-:Y:S04]  /*7500*/  SHF.L.U32 R0, R101, 0x1f, RZ ;  /* 0x0000001f65007819 */ /* 0x004fe800000006ff */
[----:B------:R-:W2:Y:S02]  /*7510*/  SYNCS.PHASECHK.TRANS64.TRYWAIT P0, [R2+URZ+0x100], R0 ;  /* 0x00010000020075a7 */ /* 0x000ea400080011ff */
[----:B--2---:R-:W-:Y:S05]  /*7520*/  @!P0 BRA `(.L_x_136) ;  /* 0x0000003400d08947 */ /* 0x004fea0003800000 */
.L_x_135:
[----:B------:R-:W-:Y:S05]  /*7530*/  BSYNC B0 ;  /* 0x0000000000007941 */ /* 0x000fea0003800000 */
.L_x_134:
[----:B------:R-:W-:Y:S02]  /*7540*/  ISETP.NE.AND P0, PT, R62, RZ, PT ;  /* 0x000000ff3e00720c */ /* 0x000fe40003f05270 */
[----:B------:R-:W-:Y:S11]  /*7550*/  IADD3 R60, PT, PT, R60, 0x1, RZ ;  /* 0x000000013c3c7810 */ /* 0x000ff60007ffe0ff */
[----:B------:R4:W1:Y:S04]  /*7560*/  @P0 LDS.128 R56, [R6] ;  /* 0x0000000006380984 */ /* 0x0008680000000c00 */
[----:B------:R4:W1:Y:S04]  /*7570*/  @P0 LDS.128 R64, [R5+0x10] ;  /* 0x0000100005400984 */ /* 0x0008680000000c00 */
[----:B------:R4:W1:Y:S04]  /*7580*/  @P0 LDS.128 R72, [R4+0x20] ;  /* 0x0000200004480984 */ /* 0x0008680000000c00 */
[----:B------:R4:W1:Y:S02]  /*7590*/  @P0 LDS.128 R80, [R3+0x30] ;  /* 0x0000300003500984 */ /* 0x0008640000000c00 */
.L_x_133:
[----:B------:R-:W-:Y:S05]  /*75a0*/  BSYNC B1 ;  /* 0x0000000000017941 */ /* 0x000fea0003800000 */
.L_x_132:
[----:B--2---:R-:W-:Y:S05]  /*75b0*/  VIADD R0, R48, 0x20 ;  /* 0x0000002030007836 */ /* 0x004fea0000000000 */
[----:B------:R-:W-:Y:S04]  /*75c0*/  SHF.R.U32.HI R0, RZ, 0x15, R0 ;  /* 0x00000015ff007819 */ /* 0x000fe80000011600 */
[----:B------:R-:W-:Y:S11]  /*75d0*/  LOP3.LUT P0, RZ, R0, 0x3, R96, 0x48, !PT ;  /* 0x0000000300ff7812 */ /* 0x000ff60007804860 */
[----:B------:R-:W-:Y:S02]  /*75e0*/  @!UPT UIADD3 URZ, UPT, UPT, URZ, URZ, URZ ;  /* 0x000000fffffff290 */ /* 0x000fe4000fffe0ff */
[----:B------:R-:W-:Y:S05]  /*75f0*/  @!P0 BRA `(.L_x_137) ;  /* 0x0000000000408947 */ /* 0x000fea0003800000 */
[----:B------:R-:W2:Y:S01]  /*7600*/  LDCU.64 UR8, c[0x4][0x70] ;  /* 0x01000e00ff0877ac */ /* 0x000ea20008000a00 */
[----:B----4-:R-:W-:Y:S01]  /*7610*/  MOV R3, 0x0 ;  /* 0x0000000000037802 */ /* 0x010fe20000000f00 */
[----:B------:R-:W-:Y:S02]  /*7620*/  HFMA2 R12, -RZ, RZ, 0, 5.9604644775390625e-08 ;  /* 0x00000001ff0c7431 */ /* 0x000fe400000001ff */
[----:B-1----:R-:W-:Y:S02]  /*7630*/  IMAD.MOV.U32 R8, RZ, RZ, 0x192 ;  /* 0x00000192ff087424 */ /* 0x002fe400078e00ff */
[----:B------:R-:W-:Y:S01]  /*7640*/  IMAD.MOV.U32 R13, RZ, RZ, RZ ;  /* 0x000000ffff0d7224 */ /* 0x000fe200078e00ff */
[----:B------:R-:W1:Y:S01]  /*7650*/  LDCU.64 UR6, c[0x4][0x78] ;  /* 0x01000f00ff0677ac */ /* 0x000e620008000a00 */
[----:B------:R-:W4:Y:S01]  /*7660*/  LDC.64 R2, c[0x4][R3] ;  /* 0x0100000003027b82 */ /* 0x000f220000000a00 */
[----:B------:R-:W5:Y:S01]  /*7670*/  LDCU.64 UR4, c[0x4][0x10] ;  /* 0x01000200ff0477ac */ /* 0x000f620008000a00 */
[----:B--2---:R-:W-:Y:S01]  /*7680*/  MOV R5, UR9 ;  /* 0x0000000900057c02 */ /* 0x004fe20008000f00 */
[----:B------:R-:W-:Y:S01]  /*7690*/  IMAD.U32 R4, RZ, RZ, UR8 ;  /* 0x00000008ff047e24 */ /* 0x000fe2000f8e00ff */
[----:B-1----:R-:W-:Y:S01]  /*76a0*/  MOV R7, UR7 ;  /* 0x0000000700077c02 */ /* 0x002fe20008000f00 */
[----:B------:R-:W-:Y:S01]  /*76b0*/  IMAD.U32 R6, RZ, RZ, UR6 ;  /* 0x00000006ff067e24 */ /* 0x000fe2000f8e00ff */
[----:B-----5:R-:W-:Y:S01]  /*76c0*/  MOV R11, UR5 ;  /* 0x00000005000b7c02 */ /* 0x020fe20008000f00 */
[----:B------:R-:W-:Y:S02]  /*76d0*/  IMAD.U32 R10, RZ, RZ, UR4 ;  /* 0x00000004ff0a7e24 */ /* 0x000fe4000f8e00ff */
[----:B------:R-:W-:Y:S07]  /*76e0*/  LEPC R20, `(.L_x_137) ;  /* 0x000000001014794e */ /* 0x000fee0000000000 */
[----:B---34-:R-:W-:Y:S05]  /*76f0*/  CALL.ABS.NOINC R2 ;  /* 0x0000000002007343 */ /* 0x018fea0003c00000 */
.L_x_137:
[----:B------:R-:W-:Y:S05]  /*7700*/  WARPSYNC.ALL ;  /* 0x0000000000007948 */ /* 0x000fea0003800000 */
[----:B------:R-:W-:Y:S01]  /*7710*/  R2UR UR4, R48 ;  /* 0x00000000300472ca */ /* 0x000fe200000e0000 */
[--C-:B-1--4-:R-:W-:Y:S01]  /*7720*/  HADD2.F32 R3, -RZ, R56.reuse.H0_H0 ;  /* 0x20000038ff037230 */ /* 0x112fe20000004100 */
[----:B------:R-:W-:Y:S01]  /*7730*/  ISETP.NE.AND P6, PT, R111, RZ, PT ;  /* 0x000000ff6f00720c */ /* 0x000fe20003fc5270 */
[--C-:B------:R-:W-:Y:S01]  /*7740*/  HADD2.F32 R51, -RZ, R57.reuse.H1_H1 ;  /* 0x30000039ff337230 */ /* 0x100fe20000004100 */
[----:B------:R-:W-:Y:S01]  /*7750*/  MOV R50, UR51 ;  /* 0x0000003300327c02 */ /* 0x000fe20008000f00 */
[----:B------:R-:W-:Y:S01]  /*7760*/  BSSY.RECONVERGENT B0, `(.L_x_138) ;  /* 0x000008c000007945 */ /* 0x000fe20003800200 */
[----:B------:R-:W-:Y:S02]  /*7770*/  MOV R63, UR37 ;  /* 0x00000025003f7c02 */ /* 0x000fe40008000f00 */
[----:B------:R-:W-:Y:S05]  /*7780*/  ISETP.NE.AND P0, PT, R106, RZ, PT ;  /* 0x000000ff6a00720c */ /* 0x000fea0003f05270 */
[----:B------:R-:W1:Y:S02]  /*7790*/  LDTM.x32 R4, tmem[UR4+0x20] ;  /* 0x00002004000479ee */ /* 0x000e6400082c0000 */
[----:B------:R-:W-:Y:S04]  /*77a0*/  @P6 LEA R50, R50, UR48, 0x3 ;  /* 0x0000003032326c11 */ /* 0x000fe8000f8e18ff */
[----:B------:R-:W-:Y:S04]  /*77b0*/  @P6 IADD3 R50, PT, PT, R50, 0x120, RZ ;  /* 0x0000012032326810 */ /* 0x000fe80007ffe0ff */
[----:B------:R-:W-:Y:S01]  /*77c0*/  @P6 PRMT R63, R63, 0x654, R50 ;  /* 0x000006543f3f6816 */ /* 0x000fe20000000032 */
[----:B------:R-:W-:Y:S02]  /*77d0*/  HADD2.F32 R50, -RZ, R57.H0_H0 ;  /* 0x20000039ff327230 */ /* 0x000fe40000004100 */
[C---:B-1----:R-:W-:Y:S01]  /*77e0*/  FMUL R0, R47.reuse, R4 ;  /* 0x000000042f007220 */ /* 0x042fe20000400000 */
[----:B------:R-:W-:Y:S02]  /*77f0*/  HADD2.F32 R4, -RZ, R56.H1_H1 ;  /* 0x30000038ff047230 */ /* 0x000fe40000004100 */
[C---:B------:R-:W-:Y:S01]  /*7800*/  FMUL R2, R47.reuse, R5 ;  /* 0x000000052f027220 */ /* 0x040fe20000400000 */
[----:B------:R-:W-:Y:S01]  /*7810*/  FMUL R7, R47, R7 ;  /* 0x000000072f077220 */ /* 0x000fe20000400000 */
[----:B------:R-:W-:Y:S01]  /*7820*/  FFMA R0, R49, R3, R0 ;  /* 0x0000000331007223 */ /* 0x000fe20000000000 */
[----:B------:R-:W-:Y:S01]  /*7830*/  FMUL R3, R47, R6 ;  /* 0x000000062f037220 */ /* 0x000fe20000400000 */
[----:B------:R-:W-:Y:S01]  /*7840*/  FFMA R2, R49, R4, R2 ;  /* 0x0000000431027223 */ /* 0x000fe20000000002 */
[C---:B------:R-:W-:Y:S01]  /*7850*/  FMUL R4, R47.reuse, R8 ;  /* 0x000000082f047220 */ /* 0x040fe20000400000 */
[----:B------:R-:W-:Y:S01]  /*7860*/  FMUL R8, R47, R12 ;  /* 0x0000000c2f087220 */ /* 0x000fe20000400000 */
[----:B------:R-:W-:Y:S01]  /*7870*/  FFMA R3, R49, R50, R3 ;  /* 0x0000003231037223 */ /* 0x000fe20000000003 */
[C---:B------:R-:W-:Y:S01]  /*7880*/  FMUL R12, R47.reuse, R16 ;  /* 0x000000102f0c7220 */ /* 0x040fe20000400000 */
[C---:B------:R-:W-:Y:S01]  /*7890*/  FMUL R16, R47.reuse, R20 ;  /* 0x000000142f107220 */ /* 0x040fe20000400000 */
[C---:B------:R-:W-:Y:S01]  /*78a0*/  FMUL R20, R47.reuse, R24 ;  /* 0x000000182f147220 */ /* 0x040fe20000400000 */
[C---:B------:R-:W-:Y:S01]  /*78b0*/  FMUL R24, R47.reuse, R28 ;  /* 0x0000001c2f187220 */ /* 0x040fe20000400000 */
[C---:B------:R-:W-:Y:S01]  /*78c0*/  FMUL R28, R47.reuse, R32 ;  /* 0x000000202f1c7220 */ /* 0x040fe20000400000 */
[--C-:B------:R-:W-:Y:S01]  /*78d0*/  HADD2.F32 R32, -RZ, R58.reuse.H0_H0 ;  /* 0x2000003aff207230 */ /* 0x100fe20000004100 */
[----:B------:R-:W-:Y:S01]  /*78e0*/  F2FP.F16.F32.PACK_AB R52, R2, R0 ;  /* 0x000000000234723e */ /* 0x000fe200000000ff */
[----:B------:R-:W-:Y:S02]  /*78f0*/  HADD2.F32 R0, -RZ, R58.H1_H1 ;  /* 0x3000003aff007230 */ /* 0x000fe40000004100 */
[----:B------:R-:W-:Y:S01]  /*7900*/  FMUL R5, R47, R9 ;  /* 0x000000092f057220 */ /* 0x000fe20000400000 */
[--C-:B------:R-:W-:Y:S02]  /*7910*/  HADD2.F32 R2, -RZ, R59.reuse.H0_H0 ;  /* 0x2000003bff027230 */ /* 0x100fe40000004100 */
[C---:B------:R-:W-:Y:S01]  /*7920*/  FFMA R7, R49.reuse, R51, R7 ;  /* 0x0000003331077223 */ /* 0x040fe20000000007 */
[C---:B------:R-:W-:Y:S01]  /*7930*/  FFMA R4, R49.reuse, R32, R4 ;  /* 0x0000002031047223 */ /* 0x040fe20000000004 */
[----:B------:R-:W-:Y:S02]  /*7940*/  HADD2.F32 R32, -RZ, R59.H1_H1 ;  /* 0x3000003bff207230 */ /* 0x000fe40000004100 */
[----:B------:R-:W-:Y:S01]  /*7950*/  FFMA R5, R49, R0, R5 ;  /* 0x0000000031057223 */ /* 0x000fe20000000005 */
[--C-:B------:R-:W-:Y:S01]  /*7960*/  HADD2.F32 R0, -RZ, R64.reuse.H0_H0 ;  /* 0x20000040ff007230 */ /* 0x100fe20000004100 */
[----:B------:R-:W-:Y:S01]  /*7970*/  F2FP.F16.F32.PACK_AB R53, R7, R3 ;  /* 0x000000030735723e */ /* 0x000fe200000000ff */
[----:B------:R-:W-:Y:S01]  /*7980*/  FMUL R6, R47, R10 ;  /* 0x0000000a2f067220 */ /* 0x000fe20000400000 */
[--C-:B------:R-:W-:Y:S01]  /*7990*/  HADD2.F32 R3, -RZ, R65.reuse.H0_H0 ;  /* 0x20000041ff037230 */ /* 0x100fe20000004100 */
[----:B------:R-:W-:Y:S01]  /*79a0*/  F2FP.F16.F32.PACK_AB R54, R5, R4 ;  /* 0x000000040536723e */ /* 0x000fe200000000ff */
[----:B------:R-:W-:Y:S01]  /*79b0*/  FMUL R11, R47, R11 ;  /* 0x0000000b2f0b7220 */ /* 0x000fe20000400000 */
[----:B------:R-:W-:Y:S01]  /*79c0*/  FFMA R6, R49, R2, R6 ;  /* 0x0000000231067223 */ /* 0x000fe20000000006 */
[----:B------:R-:W-:Y:S02]  /*79d0*/  HADD2.F32 R2, -RZ, R64.H1_H1 ;  /* 0x30000040ff027230 */ /* 0x000fe40000004100 */
[----:B------:R-:W-:Y:S01]  /*79e0*/  FMUL R9, R47, R13 ;  /* 0x0000000d2f097220 */ /* 0x000fe20000400000 */
[C---:B------:R-:W-:Y:S01]  /*79f0*/  FFMA R11, R49.reuse, R32, R11 ;  /* 0x00000020310b7223 */ /* 0x040fe2000000000b */
[----:B------:R-:W-:Y:S01]  /*7a00*/  FFMA R8, R49, R0, R8 ;  /* 0x0000000031087223 */ /* 0x000fe20000000008 */
[C---:B------:R-:W-:Y:S01]  /*7a10*/  FMUL R10, R47.reuse, R14 ;  /* 0x0000000e2f0a7220 */ /* 0x040fe20000400000 */
[----:B------:R-:W-:Y:S02]  /*7a20*/  HADD2.F32 R0, -RZ, R65.H1_H1 ;  /* 0x30000041ff007230 */ /* 0x000fe40000004100 */
[----:B------:R-:W-:Y:S01]  /*7a30*/  FMUL R15, R47, R15 ;  /* 0x0000000f2f0f7220 */ /* 0x000fe20000400000 */
[C---:B------:R-:W-:Y:S01]  /*7a40*/  FFMA R9, R49.reuse, R2, R9 ;  /* 0x0000000231097223 */ /* 0x040fe20000000009 */
[C---:B------:R-:W-:Y:S01]  /*7a50*/  FFMA R10, R49.reuse, R3, R10 ;  /* 0x00000003310a7223 */ /* 0x040fe2000000000a */
[--C-:B------:R-:W-:Y:S02]  /*7a60*/  HADD2.F32 R2, -RZ, R66.reuse.H0_H0 ;  /* 0x20000042ff027230 */ /* 0x100fe40000004100 */
[----:B------:R-:W-:Y:S01]  /*7a70*/  FFMA R15, R49, R0, R15 ;  /* 0x00000000310f7223 */ /* 0x000fe2000000000f */
[----:B------:R-:W-:Y:S02]  /*7a80*/  HADD2.F32 R3, -RZ, R66.H1_H1 ;  /* 0x30000042ff037230 */ /* 0x000fe40000004100 */
[C---:B------:R-:W-:Y:S01]  /*7a90*/  FMUL R13, R47.reuse, R17 ;  /* 0x000000112f0d7220 */ /* 0x040fe20000400000 */
[--C-:B------:R-:W-:Y:S02]  /*7aa0*/  HADD2.F32 R0, -RZ, R67.reuse.H0_H0 ;  /* 0x20000043ff007230 */ /* 0x100fe40000004100 */
[----:B------:R-:W-:Y:S01]  /*7ab0*/  FMUL R14, R47, R18 ;  /* 0x000000122f0e7220 */ /* 0x000fe20000400000 */
[C---:B------:R-:W-:Y:S01]  /*7ac0*/  FFMA R12, R49.reuse, R2, R12 ;  /* 0x00000002310c7223 */ /* 0x040fe2000000000c */
[C---:B------:R-:W-:Y:S01]  /*7ad0*/  FFMA R13, R49.reuse, R3, R13 ;  /* 0x00000003310d7223 */ /* 0x040fe2000000000d */
[----:B------:R-:W-:Y:S02]  /*7ae0*/  HADD2.F32 R2, -RZ, R67.H1_H1 ;  /* 0x30000043ff027230 */ /* 0x000fe40000004100 */
[----:B------:R-:W-:Y:S01]  /*7af0*/  FFMA R14, R49, R0, R14 ;  /* 0x00000000310e7223 */ /* 0x000fe2000000000e */
[C---:B------:R-:W-:Y:S01]  /*7b00*/  FMUL R19, R47.reuse, R19 ;  /* 0x000000132f137220 */ /* 0x040fe20000400000 */
[--C-:B------:R-:W-:Y:S02]  /*7b10*/  HADD2.F32 R0, -RZ, R72.reuse.H0_H0 ;  /* 0x20000048ff007230 */ /* 0x100fe40000004100 */
[----:B------:R-:W-:Y:S01]  /*7b20*/  FMUL R17, R47, R21 ;  /* 0x000000152f117220 */ /* 0x000fe20000400000 */
[--C-:B------:R-:W-:Y:S02]  /*7b30*/  HADD2.F32 R3, -RZ, R73.reuse.H0_H0 ;  /* 0x20000049ff037230 */ /* 0x100fe40000004100 */
[C---:B------:R-:W-:Y:S01]  /*7b40*/  FFMA R19, R49.reuse, R2, R19 ;  /* 0x0000000231137223 */ /* 0x040fe20000000013 */
[----:B------:R-:W-:Y:S02]  /*7b50*/  HADD2.F32 R2, -RZ, R72.H1_H1 ;  /* 0x30000048ff027230 */ /* 0x000fe40000004100 */
        /* <DEDUP_REMOVED lines=9> */
[----:B------:R-:W-:Y:S01]  /*7bf0*/  FMUL R21, R47, R25 ;  /* 0x000000192f157220 */ /* 0x000fe20000400000 */
[----:B------:R-:W-:Y:S01]  /*7c00*/  F2FP.F16.F32.PACK_AB R55, R11, R6 ;  /* 0x000000060b37723e */ /* 0x000fe200000000ff */
[--C-:B------:R-:W-:Y:S02]  /*7c10*/  HADD2.F32 R3, -RZ, R75.reuse.H0_H0 ;  /* 0x2000004bff037230 */ /* 0x100fe40000004100 */
[----:B------:R-:W-:Y:S01]  /*7c20*/  FMUL R22, R47, R26 ;  /* 0x0000001a2f167220 */ /* 0x000fe20000400000 */
[C---:B------:R-:W-:Y:S01]  /*7c30*/  FFMA R20, R49.reuse, R2, R20 ;  /* 0x0000000231147223 */ /* 0x040fe20000000014 */
[C---:B------:R-:W-:Y:S01]  /*7c40*/  FFMA R21, R49.reuse, R0, R21 ;  /* 0x0000000031157223 */ /* 0x040fe20000000015 */
[----:B------:R1:W-:Y:S01]  /*7c50*/  STS.128 [R104+0x2000], R52 ;  /* 0x0020003468007388 */ /* 0x0003e20000000c00 */
[----:B------:R-:W-:Y:S02]  /*7c60*/  HADD2.F32 R0, -RZ, R75.H1_H1 ;  /* 0x3000004bff007230 */ /* 0x000fe40000004100 */
[----:B------:R-:W-:Y:S01]  /*7c70*/  FFMA R22, R49, R3, R22 ;  /* 0x0000000331167223 */ /* 0x000fe20000000016 */
[----:B------:R-:W-:Y:S01]  /*7c80*/  FMUL R27, R47, R27 ;  /* 0x0000001b2f1b7220 */ /* 0x000fe20000400000 */
[--C-:B------:R-:W-:Y:S01]  /*7c90*/  HADD2.F32 R2, -RZ, R80.reuse.H0_H0 ;  /* 0x20000050ff027230 */ /* 0x100fe20000004100 */
[----:B------:R-:W-:Y:S01]  /*7ca0*/  F2FP.F16.F32.PACK_AB R8, R9, R8 ;  /* 0x000000080908723e */ /* 0x000fe200000000ff */
[----:B------:R-:W-:Y:S01]  /*7cb0*/  HADD2.F32 R3, -RZ, R80.H1_H1 ;  /* 0x30000050ff037230 */ /* 0x000fe20000004100 */
[----:B------:R-:W-:Y:S01]  /*7cc0*/  F2FP.F16.F32.PACK_AB R9, R15, R10 ;  /* 0x0000000a0f09723e */ /* 0x000fe200000000ff */
[----:B------:R-:W-:Y:S01]  /*7cd0*/  FMUL R25, R47, R29 ;  /* 0x0000001d2f197220 */ /* 0x000fe20000400000 */
[--C-:B------:R-:W-:Y:S01]  /*7ce0*/  HADD2.F32 R4, -RZ, R81.reuse.H0_H0 ;  /* 0x20000051ff047230 */ /* 0x100fe20000004100 */
[----:B------:R-:W-:Y:S01]  /*7cf0*/  F2FP.F16.F32.PACK_AB R10, R13, R12 ;  /* 0x0000000c0d0a723e */ /* 0x000fe200000000ff */
[----:B------:R-:W-:Y:S01]  /*7d00*/  FMUL R26, R47, R30 ;  /* 0x0000001e2f1a7220 */ /* 0x000fe20000400000 */
[----:B------:R-:W-:Y:S01]  /*7d10*/  F2FP.F16.F32.PACK_AB R11, R19, R14 ;  /* 0x0000000e130b723e */ /* 0x000fe200000000ff */
[C---:B------:R-:W-:Y:S01]  /*7d20*/  FFMA R27, R49.reuse, R0, R27 ;  /* 0x00000000311b7223 */ /* 0x040fe2000000001b */
[C---:B------:R-:W-:Y:S01]  /*7d30*/  FFMA R24, R49.reuse, R2, R24 ;  /* 0x0000000231187223 */ /* 0x040fe20000000018 */
[----:B------:R-:W-:Y:S02]  /*7d40*/  HADD2.F32 R0, -RZ, R81.H1_H1 ;  /* 0x30000051ff007230 */ /* 0x000fe40000004100 */
[----:B------:R-:W-:Y:S01]  /*7d50*/  FFMA R25, R49, R3, R25 ;  /* 0x0000000331197223 */ /* 0x000fe20000000019 */
[----:B------:R1:W-:Y:S01]  /*7d60*/  STS.128 [R103+0x2010], R8 ;  /* 0x0020100867007388 */ /* 0x0003e20000000c00 */
[----:B------:R-:W-:Y:S01]  /*7d70*/  FMUL R31, R47, R31 ;  /* 0x0000001f2f1f7220 */ /* 0x000fe20000400000 */
[--C-:B------:R-:W-:Y:S02]  /*7d80*/  HADD2.F32 R2, -RZ, R82.reuse.H0_H0 ;  /* 0x20000052ff027230 */ /* 0x100fe40000004100 */
[----:B------:R-:W-:Y:S01]  /*7d90*/  FFMA R26, R49, R4, R26 ;  /* 0x00000004311a7223 */ /* 0x000fe2000000001a */
[----:B------:R-:W-:Y:S02]  /*7da0*/  HADD2.F32 R3, -RZ, R82.H1_H1 ;  /* 0x30000052ff037230 */ /* 0x000fe40000004100 */
[----:B------:R-:W-:Y:S01]  /*7db0*/  FMUL R29, R47, R33 ;  /* 0x000000212f1d7220 */ /* 0x000fe20000400000 */
[--C-:B------:R-:W-:Y:S01]  /*7dc0*/  HADD2.F32 R4, -RZ, R83.reuse.H0_H0 ;  /* 0x20000053ff047230 */ /* 0x100fe20000004100 */
[----:B------:R-:W-:Y:S01]  /*7dd0*/  F2FP.F16.F32.PACK_AB R16, R17, R16 ;  /* 0x000000101110723e */ /* 0x000fe200000000ff */
[----:B------:R-:W-:Y:S01]  /*7de0*/  FMUL R30, R47, R34 ;  /* 0x000000222f1e7220 */ /* 0x000fe20000400000 */
        /* <DEDUP_REMOVED lines=14> */
[----:B------:R-:W-:Y:S02]  /*7ed0*/  F2FP.F16.F32.PACK_AB R27, R35, R30 ;  /* 0x0000001e231b723e */ /* 0x000fe400000000ff */
[----:B------:R-:W-:Y:S02]  /*7ee0*/  LEA R0, R60, UR48, 0x3 ;  /* 0x000000303c007c11 */ /* 0x000fe4000f8e18ff */
[----:B------:R-:W-:Y:S01]  /*7ef0*/  @P6 SHF.L.U32 R2, R101, 0x1f, RZ ;  /* 0x0000001f65026819 */ /* 0x000fe200000006ff */
        /* <DEDUP_REMOVED lines=9> */
[----:B------:R-:W-:Y:S02]  /*7f90*/  UIADD3 UR8, UP0, UPT, UR52, 0x680, URZ ;  /* 0x0000068034087890 */ /* 0x000fe4000ff1e0ff */
[----:B------:R-:W-:Y:S02]  /*7fa0*/  UIADD3 UR5, UPT, UPT, UR41, 0x20, URZ ;  /* 0x0000002029057890 */ /* 0x000fe4000fffe0ff */
[----:B------:R-:W-:Y:S02]  /*7fb0*/  UIADD3 UR4, UPT, UPT, UR48, 0x2400, URZ ;  /* 0x0000240030047890 */ /* 0x000fe4000fffe0ff */
[----:B------:R-:W-:Y:S01]  /*7fc0*/  UIADD3.X UR9, UPT, UPT, URZ, UR53, URZ, UP0, !UPT ;  /* 0x00000035ff097290 */ /* 0x000fe200087fe4ff */
[----:B------:R-:W-:Y:S01]  /*7fd0*/  UMOV UR6, UR42 ;  /* 0x0000002a00067c82 */ /* 0x000fe20008000000 */
[----:B------:R-:W-:Y:S07]  /*7fe0*/  UMOV UR7, UR36 ;  /* 0x0000002400077c82 */ /* 0x000fee0008000000 */
[----:B------:R2:W-:Y:S01]  /*7ff0*/  UTMASTG.3D [UR4], [UR8] ;  /* 0x00000004080073b5 */ /* 0x0005e20008010000 */
[----:B------:R0:W-:Y:S01]  /*8000*/  UTMACMDFLUSH ;  /* 0x00000000000079b7 */ /* 0x0001e20000000000 */
[----:B--2---:R-:W-:Y:S04]  /*8010*/  DEPBAR.LE SB0, 0x1 ;  /* 0x000080400000791a */ /* 0x004fe80000000000 */
.L_x_139:
[----:B------:R-:W-:Y:S05]  /*8020*/  BSYNC.RECONVERGENT B0 ;  /* 0x0000000000007941 */ /* 0x000fea0003800200 */
.L_x_138:
[----:B------:R-:W-:Y:S01]  /*8030*/  BAR.SYNC.DEFER_BLOCKING 0x1, 0x80 ;  /* 0x0042000000007b1d */ /* 0x000fe20000010000 */
[----:B------:R-:W-:Y:S04]  /*8040*/  UIADD3 UR40, UPT, UPT, UR51, 0x1, URZ ;  /* 0x0000000133287890 */ /* 0x000fe8000fffe0ff */
[----:B------:R-:W-:Y:S04]  /*8050*/  UISETP.NE.AND UP0, UPT, UR40, 0x4, UPT ;  /* 0x000000042800788c */ /* 0x000fe8000bf05270 */
[----:B------:R-:W-:Y:S01]  /*8060*/  USEL UR40, UR40, URZ, UP0 ;  /* 0x000000ff28287287 */ /* 0x000fe20008000000 */
[----:B------:R2:W-:Y:S01]  /*8070*/  @P6 SYNCS.ARRIVE.TRANS64.RED.A1T0 RZ, [R63+URZ], RZ ;  /* 0x000000ff3fff69a7 */ /* 0x0005e200081004ff */
[----:B------:R-:W-:Y:S01]  /*8080*/  BSSY B1, `(.L_x_140) ;  /* 0x0000017000017945 */ /* 0x000fe20003800000 */
[----:B------:R-:W4:Y:S02]  /*8090*/  @P6 SYNCS.PHASECHK.TRANS64.TRYWAIT P0, [R0+URZ+0x100], R2 ;  /* 0x00010002000065a7 */ /* 0x000f2400080011ff */
[----:B----4-:R-:W-:Y:S01]  /*80a0*/  @P6 SEL R61, RZ, 0x1, !P0 ;  /* 0x00000001ff3d6807 */ /* 0x010fe20004000000 */
[----:B--2---:R-:W-:Y:S06]  /*80b0*/  @!P6 BRA `(.L_x_141) ;  /* 0x00000000004ce947 */ /* 0x004fec0003800000 */
        /* <DEDUP_REMOVED lines=9> */
[----:B------:R-:W-:Y:S04]  /*8150*/  SHF.L.U32 R6, R101, 0x1f, RZ ;  /* 0x0000001f65067819 */ /* 0x000fe800000006ff */
[----:B------:R-:W2:Y:S02]  /*8160*/  SYNCS.PHASECHK.TRANS64.TRYWAIT P0, [R0+URZ+0x100], R6 ;  /* 0x00010006000075a7 */ /* 0x000ea400080011ff */
[----:B--2---:R-:W-:Y:S05]  /*8170*/  @!P0 BRA `(.L_x_144) ;  /* 0x0000002800d08947 */ /* 0x004fea0003800000 */
.L_x_143:
[----:B------:R-:W-:Y:S05]  /*8180*/  BSYNC B0 ;  /* 0x0000000000007941 */ /* 0x000fea0003800000 */
.L_x_142:
[----:B------:R-:W-:Y:S02]  /*8190*/  ISETP.NE.AND P0, PT, R62, RZ, PT ;  /* 0x000000ff3e00720c */ /* 0x000fe40003f05270 */
[----:B------:R-:W-:Y:S11]  /*81a0*/  IADD3 R60, PT, PT, R60, 0x1, RZ ;  /* 0x000000013c3c7810 */ /* 0x000ff60007ffe0ff */
[----:B------:R4:W1:Y:S04]  /*81b0*/  @P0 LDS.128 R56, [R5] ;  /* 0x0000000005380984 */ /* 0x0008680000000c00 */
[----:B------:R4:W1:Y:S04]  /*81c0*/  @P0 LDS.128 R64, [R4+0x10] ;  /* 0x0000100004400984 */ /* 0x0008680000000c00 */
[----:B------:R4:W1:Y:S04]  /*81d0*/  @P0 LDS.128 R72, [R3+0x20] ;  /* 0x0000200003480984 */ /* 0x0008680000000c00 */
[----:B------:R4:W1:Y:S02]  /*81e0*/  @P0 LDS.128 R80, [R2+0x30] ;  /* 0x0000300002500984 */ /* 0x0008640000000c00 */
.L_x_141:
[----:B------:R-:W-:Y:S05]  /*81f0*/  BSYNC B1 ;  /* 0x0000000000017941 */ /* 0x000fea0003800000 */
.L_x_140:
        /* <DEDUP_REMOVED lines=21> */
.L_x_145:
        /* <DEDUP_REMOVED lines=146> */
.L_x_147:
[----:B------:R-:W-:Y:S05]  /*8c70*/  BSYNC.RECONVERGENT B0 ;  /* 0x0000000000007941 */ /* 0x000fea0003800200 */
.L_x_146:
        /* <DEDUP_REMOVED lines=21> */
.L_x_151:
[----:B------:R-:W-:Y:S05]  /*8dd0*/  BSYNC B0 ;  /* 0x0000000000007941 */ /* 0x000fea0003800000 */
.L_x_150:
[----:B------:R-:W-:Y:S11]  /*8de0*/  ISETP.NE.AND P0, PT, R62, RZ, PT ;  /* 0x000000ff3e00720c */ /* 0x000ff60003f05270 */
[----:B------:R-:W-:Y:S02]  /*8df0*/  @!UPT UIADD3 URZ, UPT, UPT, URZ, URZ, URZ ;  /* 0x000000fffffff290 */ /* 0x000fe4000fffe0ff */
[----:B------:R4:W1:Y:S04]  /*8e00*/  @P0 LDS.128 R56, [R4] ;  /* 0x0000000004380984 */ /* 0x0008680000000c00 */
[----:B------:R4:W1:Y:S04]  /*8e10*/  @P0 LDS.128 R64, [R3+0x10] ;  /* 0x0000100003400984 */ /* 0x0008680000000c00 */
[----:B------:R4:W1:Y:S04]  /*8e20*/  @P0 LDS.128 R72, [R2+0x20] ;  /* 0x0000200002480984 */ /* 0x0008680000000c00 */
[----:B------:R4:W1:Y:S02]  /*8e30*/  @P0 LDS.128 R80, [R60+0x30] ;  /* 0x000030003c500984 */ /* 0x0008640000000c00 */
.L_x_149:
[----:B------:R-:W-:Y:S05]  /*8e40*/  BSYNC B1 ;  /* 0x0000000000017941 */ /* 0x000fea0003800000 */
.L_x_148:
        /* <DEDUP_REMOVED lines=21> */
.L_x_153:
[----:B------:R-:W-:Y:S01]  /*8fa0*/  ISETP.NE.AND P0, PT, R106, RZ, PT ;  /* 0x000000ff6a00720c */ /* 0x000fe20003f05270 */
[----:B------:R-:W-:Y:S05]  /*8fb0*/  WARPSYNC.ALL ;  /* 0x0000000000007948 */ /* 0x000fea0003800000 */
[----:B------:R-:W-:Y:S01]  /*8fc0*/  R2UR UR4, R48 ;  /* 0x00000000300472ca */ /* 0x000fe200000e0000 */
[--C-:B-1----:R-:W-:Y:S01]  /*8fd0*/  HADD2.F32 R48, -RZ, R56.reuse.H0_H0 ;  /* 0x20000038ff307230 */ /* 0x102fe20000004100 */
[----:B------:R-:W-:Y:S01]  /*8fe0*/  IADD3 R112, PT, PT, R112, 0x190, RZ ;  /* 0x0000019070707810 */ /* 0x000fe20007ffe0ff */
[----:B------:R-:W-:Y:S01]  /*8ff0*/  HADD2.F32 R50, -RZ, R56.H1_H1 ;  /* 0x30000038ff327230 */ /* 0x000fe20000004100 */
[----:B------:R-:W-:Y:S01]  /*9000*/  BSSY.RECONVERGENT B0, `(.L_x_154) ;  /* 0x0000088000007945 */ /* 0x000fe20003800200 */
[--C-:B------:R-:W-:Y:S01]  /*9010*/  HADD2.F32 R51, -RZ, R57.reuse.H0_H0 ;  /* 0x20000039ff337230 */ /* 0x100fe20000004100 */
[----:B------:R-:W-:Y:S01]  /*9020*/  LOP3.LUT R112, R112, 0xfefffff8, RZ, 0xc0, !PT ;  /* 0xfefffff870707812 */ /* 0x000fe200078ec0ff */
[----:B------:R-:W-:Y:S02]  /*9030*/  HADD2.F32 R52, -RZ, R57.H1_H1 ;  /* 0x30000039ff347230 */ /* 0x000fe40000004100 */
[--C-:B------:R-:W-:Y:S02]  /*9040*/  HADD2.F32 R53, -RZ, R58.reuse.H0_H0 ;  /* 0x2000003aff357230 */ /* 0x100fe40000004100 */
[----:B------:R-:W-:Y:S02]  /*9050*/  HADD2.F32 R54, -RZ, R58.H1_H1 ;  /* 0x3000003aff367230 */ /* 0x000fe40000004100 */
[----:B----4-:R-:W1:Y:S01]  /*9060*/  LDTM.x32 R4, tmem[UR4+0x60] ;  /* 0x00006004000479ee */ /* 0x010e6200082c0000 */
[----:B------:R-:W-:Y:S01]  /*9070*/  NOP ;  /* 0x0000000000007918 */ /* 0x000fe20000000000 */
[----:B-1----:R1:W-:Y:S01]  /*9080*/  SYNCS.ARRIVE.TRANS64.RED.A1T0 RZ, [R112+URZ], RZ ;  /* 0x000000ff70ff79a7 */ /* 0x0023e200081004ff */
[--C-:B------:R-:W-:Y:S02]  /*9090*/  HADD2.F32 R55, -RZ, R59.reuse.H0_H0 ;  /* 0x2000003bff377230 */ /* 0x100fe40000004100 */
[----:B------:R-:W-:Y:S02]  /*90a0*/  HADD2.F32 R56, -RZ, R59.H1_H1 ;  /* 0x3000003bff387230 */ /* 0x000fe40000004100 */
        /* <DEDUP_REMOVED lines=9> */
[C---:B------:R-:W-:Y:S01]  /*9140*/  FMUL R4, R47.reuse, R4 ;  /* 0x000000042f047220 */ /* 0x040fe20000400000 */
[C---:B------:R-:W-:Y:S01]  /*9150*/  FMUL R5, R47.reuse, R5 ;  /* 0x000000052f057220 */ /* 0x040fe20000400000 */
[C---:B------:R-:W-:Y:S01]  /*9160*/  FMUL R6, R47.reuse, R6 ;  /* 0x000000062f067220 */ /* 0x040fe20000400000 */
[----:B------:R-:W-:Y:S01]  /*9170*/  FMUL R7, R47, R7 ;  /* 0x000000072f077220 */ /* 0x000fe20000400000 */
[C---:B------:R-:W-:Y:S01]  /*9180*/  FFMA R4, R49.reuse, R48, R4 ;  /* 0x0000003031047223 */ /* 0x040fe20000000004 */
[C---:B------:R-:W-:Y:S01]  /*9190*/  FFMA R5, R49.reuse, R50, R5 ;  /* 0x0000003231057223 */ /* 0x040fe20000000005 */
[C---:B------:R-:W-:Y:S01]  /*91a0*/  FFMA R6, R49.reuse, R51, R6 ;  /* 0x0000003331067223 */ /* 0x040fe20000000006 */
[----:B------:R-:W-:Y:S01]  /*91b0*/  FFMA R7, R49, R52, R7 ;  /* 0x0000003431077223 */ /* 0x000fe20000000007 */
[C---:B------:R-:W-:Y:S01]  /*91c0*/  FMUL R8, R47.reuse, R8 ;  /* 0x000000082f087220 */ /* 0x040fe20000400000 */
[----:B------:R-:W-:Y:S01]  /*91d0*/  FMUL R9, R47, R9 ;  /* 0x000000092f097220 */ /* 0x000fe20000400000 */
[----:B------:R-:W-:Y:S01]  /*91e0*/  F2FP.F16.F32.PACK_AB R4, R5, R4 ;  /* 0x000000040504723e */ /* 0x000fe200000000ff */
[----:B------:R-:W-:Y:S01]  /*91f0*/  FMUL R10, R47, R10 ;  /* 0x0000000a2f0a7220 */ /* 0x000fe20000400000 */
[----:B------:R-:W-:Y:S01]  /*9200*/  F2FP.F16.F32.PACK_AB R5, R7, R6 ;  /* 0x000000060705723e */ /* 0x000fe200000000ff */
[C---:B------:R-:W-:Y:S01]  /*9210*/  FFMA R8, R49.reuse, R53, R8 ;  /* 0x0000003531087223 */ /* 0x040fe20000000008 */
[C---:B------:R-:W-:Y:S01]  /*9220*/  FFMA R9, R49.reuse, R54, R9 ;  /* 0x0000003631097223 */ /* 0x040fe20000000009 */
[----:B------:R-:W-:Y:S01]  /*9230*/  FFMA R10, R49, R55, R10 ;  /* 0x00000037310a7223 */ /* 0x000fe2000000000a */
[C---:B------:R-:W-:Y:S01]  /*9240*/  FMUL R11, R47.reuse, R11 ;  /* 0x0000000b2f0b7220 */ /* 0x040fe20000400000 */
[C---:B------:R-:W-:Y:S01]  /*9250*/  FMUL R0, R47.reuse, R12 ;  /* 0x0000000c2f007220 */ /* 0x040fe20000400000 */
[----:B------:R-:W-:Y:S01]  /*9260*/  FMUL R2, R47, R13 ;  /* 0x0000000d2f027220 */ /* 0x000fe20000400000 */
[----:B------:R-:W-:Y:S01]  /*9270*/  F2FP.F16.F32.PACK_AB R6, R9, R8 ;  /* 0x000000080906723e */ /* 0x000fe200000000ff */
[C---:B------:R-:W-:Y:S01]  /*9280*/  FFMA R11, R49.reuse, R56, R11 ;  /* 0x00000038310b7223 */ /* 0x040fe2000000000b */
[C---:B------:R-:W-:Y:S01]  /*9290*/  FFMA R0, R49.reuse, R57, R0 ;  /* 0x0000003931007223 */ /* 0x040fe20000000000 */
[----:B------:R-:W-:Y:S01]  /*92a0*/  FFMA R2, R49, R58, R2 ;  /* 0x0000003a31027223 */ /* 0x000fe20000000002 */
[C---:B------:R-:W-:Y:S01]  /*92b0*/  FMUL R3, R47.reuse, R14 ;  /* 0x0000000e2f037220 */ /* 0x040fe20000400000 */
[C---:B------:R-:W-:Y:S01]  /*92c0*/  FMUL R15, R47.reuse, R15 ;  /* 0x0000000f2f0f7220 */ /* 0x040fe20000400000 */
[C---:B------:R-:W-:Y:S01]  /*92d0*/  FMUL R12, R47.reuse, R16 ;  /* 0x000000102f0c7220 */ /* 0x040fe20000400000 */
[----:B------:R-:W-:Y:S01]  /*92e0*/  FMUL R13, R47, R17 ;  /* 0x000000112f0d7220 */ /* 0x000fe20000400000 */
[----:B------:R-:W-:Y:S01]  /*92f0*/  FFMA R3, R49, R59, R3 ;  /* 0x0000003b31037223 */ /* 0x000fe20000000003 */
[----:B------:R-:W-:Y:S01]  /*9300*/  FMUL R14, R47, R18 ;  /* 0x000000122f0e7220 */ /* 0x000fe20000400000 */
[----:B------:R-:W-:Y:S01]  /*9310*/  FFMA R15, R49, R60, R15 ;  /* 0x0000003c310f7223 */ /* 0x000fe2000000000f */
[----:B------:R-:W-:Y:S01]  /*9320*/  FMUL R19, R47, R19 ;  /* 0x000000132f137220 */ /* 0x000fe20000400000 */
[----:B------:R-:W-:Y:S01]  /*9330*/  F2FP.F16.F32.PACK_AB R7, R11, R10 ;  /* 0x0000000a0b07723e */ /* 0x000fe200000000ff */
[----:B------:R-:W-:Y:S01]  /*9340*/  FFMA R12, R49, R61, R12 ;  /* 0x0000003d310c7223 */ /* 0x000fe2000000000c */
[----:B------:R-:W-:Y:S02]  /*9350*/  HADD2.F32 R66, -RZ, R72.H1_H1 ;  /* 0x30000048ff427230 */ /* 0x000fe40000004100 */
[----:B------:R-:W-:Y:S01]  /*9360*/  FMUL R16, R47, R20 ;  /* 0x000000142f107220 */ /* 0x000fe20000400000 */
[----:B------:R-:W-:Y:S01]  /*9370*/  FFMA R13, R49, R62, R13 ;  /* 0x0000003e310d7223 */ /* 0x000fe2000000000d */
[----:B------:R1:W-:Y:S01]  /*9380*/  STS.128 [R104+0x6000], R4 ;  /* 0x0060000468007388 */ /* 0x0003e20000000c00 */
[--C-:B------:R-:W-:Y:S02]  /*9390*/  HADD2.F32 R67, -RZ, R73.reuse.H0_H0 ;  /* 0x20000049ff437230 */ /* 0x100fe40000004100 */
[----:B------:R-:W-:Y:S01]  /*93a0*/  FMUL R17, R47, R21 ;  /* 0x000000152f117220 */ /* 0x000fe20000400000 */
[----:B------:R-:W-:Y:S01]  /*93b0*/  FFMA R14, R49, R63, R14 ;  /* 0x0000003f310e7223 */ /* 0x000fe2000000000e */
[----:B------:R-:W-:Y:S02]  /*93c0*/  HADD2.F32 R68, -RZ, R73.H1_H1 ;  /* 0x30000049ff447230 */ /* 0x000fe40000004100 */
[----:B------:R-:W-:Y:S01]  /*93d0*/  FMUL R18, R47, R22 ;  /* 0x000000162f127220 */ /* 0x000fe20000400000 */
[----:B------:R-:W-:Y:S01]  /*93e0*/  FFMA R19, R49, R64, R19 ;  /* 0x0000004031137223 */ /* 0x000fe20000000013 */
        /* <DEDUP_REMOVED lines=14> */
[----:B------:R-:W-:Y:S01]  /*94d0*/  F2FP.F16.F32.PACK_AB R8, R2, R0 ;  /* 0x000000000208723e */ /* 0x000fe200000000ff */
[----:B------:R-:W-:Y:S01]  /*94e0*/  FFMA R20, R49, R69, R20 ;  /* 0x0000004531147223 */ /* 0x000fe20000000014 */
[----:B------:R-:W-:Y:S01]  /*94f0*/  F2FP.F16.F32.PACK_AB R9, R15, R3 ;  /* 0x000000030f09723e */ /* 0x000fe200000000ff */
[----:B------:R-:W-:Y:S01]  /*9500*/  HADD2.F32 R74, -RZ, R80.H1_H1 ;  /* 0x30000050ff4a7230 */ /* 0x000fe20000004100 */
[----:B------:R-:W-:Y:S01]  /*9510*/  F2FP.F16.F32.PACK_AB R10, R13, R12 ;  /* 0x0000000c0d0a723e */ /* 0x000fe200000000ff */
[----:B------:R-:W-:Y:S01]  /*9520*/  FMUL R24, R47, R28 ;  /* 0x0000001c2f187220 */ /* 0x000fe20000400000 */
[----:B------:R-:W-:Y:S01]  /*9530*/  F2FP.F16.F32.PACK_AB R11, R19, R14 ;  /* 0x0000000e130b723e */ /* 0x000fe200000000ff */
[----:B------:R-:W-:Y:S01]  /*9540*/  FFMA R21, R49, R70, R21 ;  /* 0x0000004631157223 */ /* 0x000fe20000000015 */
[--C-:B------:R-:W-:Y:S02]  /*9550*/  HADD2.F32 R75, -RZ, R81.reuse.H0_H0 ;  /* 0x20000051ff4b7230 */ /* 0x100fe40000004100 */
[----:B------:R-:W-:Y:S01]  /*9560*/  FMUL R25, R47, R29 ;  /* 0x0000001d2f197220 */ /* 0x000fe20000400000 */
[----:B------:R-:W-:Y:S01]  /*9570*/  FFMA R22, R49, R71, R22 ;  /* 0x0000004731167223 */ /* 0x000fe20000000016 */
[----:B------:R1:W-:Y:S01]  /*9580*/  STS.128 [R103+0x6010], R8 ;  /* 0x0060100867007388 */ /* 0x0003e20000000c00 */
        /* <DEDUP_REMOVED lines=13> */
[----:B------:R-:W-:Y:S02]  /*9660*/  HADD2.F32 R80, -RZ, R83.H1_H1 ;  /* 0x30000053ff507230 */ /* 0x000fe40000004100 */
[----:B------:R-:W-:Y:S01]  /*9670*/  FMUL R30, R47, R34 ;  /* 0x000000222f1e7220 */ /* 0x000fe20000400000 */
        /* <DEDUP_REMOVED lines=32> */
.L_x_155:
[----:B------:R-:W-:Y:S05]  /*9880*/  BSYNC.RECONVERGENT B0 ;  /* 0x0000000000007941 */ /* 0x000fea0003800200 */
.L_x_154:
[----:B------:R-:W-:Y:S01]  /*9890*/  BAR.SYNC.DEFER_BLOCKING 0x1, 0x80 ;  /* 0x0042000000007b1d */ /* 0x000fe20000010000 */
[----:B------:R-:W-:Y:S01]  /*98a0*/  UISETP.NE.AND UP0, UPT, UR49, -0x4, UPT ;  /* 0xfffffffc3100788c */ /* 0x000fe2000bf05270 */
[----:B------:R-:W-:Y:S08]  /*98b0*/  IADD3 R45, PT, PT, R45, 0x1, RZ ;  /* 0x000000012d2d7810 */ /* 0x000ff00007ffe0ff */
[----:B------:R-:W-:Y:S05]  /*98c0*/  BRA.U !UP0, `(.L_x_156) ;  /* 0x0000000108287547 */ /* 0x000fea000b800000 */
[----:B------:R-:W-:Y:S01]  /*98d0*/  ISETP.NE.AND P0, PT, R111, RZ, PT ;  /* 0x000000ff6f00720c */ /* 0x000fe20003f05270 */
[----:B------:R-:W-:Y:S01]  /*98e0*/  IMAD.U32 R2, RZ, RZ, UR51 ;  /* 0x00000033ff027e24 */ /* 0x000fe2000f8e00ff */
[----:B------:R-:W-:Y:S01]  /*98f0*/  UIADD3 UR51, UPT, UPT, UR51, 0x1, URZ ;  /* 0x0000000133337890 */ /* 0x000fe2000fffe0ff */
[----:B------:R-:W-:Y:S03]  /*9900*/  IMAD.U32 R0, RZ, RZ, UR37 ;  /* 0x00000025ff007e24 */ /* 0x000fe6000f8e00ff */
[----:B------:R-:W-:Y:S04]  /*9910*/  UISETP.NE.AND UP0, UPT, UR51, 0x4, UPT ;  /* 0x000000043300788c */ /* 0x000fe8000bf05270 */
[----:B------:R-:W-:Y:S03]  /*9920*/  USEL UR51, UR51, URZ, UP0 ;  /* 0x000000ff33337287 */ /* 0x000fe60008000000 */
[----:B------:R-:W-:Y:S05]  /*9930*/  @P0 LEA R2, R2, UR48, 0x3 ;  /* 0x0000003002020c11 */ /* 0x000fea000f8e18ff */
[----:B------:R-:W-:Y:S05]  /*9940*/  @P0 VIADD R2, R2, 0x120 ;  /* 0x0000012002020836 */ /* 0x000fea0000000000 */
[----:B------:R-:W-:Y:S04]  /*9950*/  @P0 PRMT R0, R0, 0x654, R2 ;  /* 0x0000065400000816 */ /* 0x000fe80000000002 */
[----:B------:R2:W-:Y:S03]  /*9960*/  @P0 SYNCS.ARRIVE.TRANS64.RED.A1T0 RZ, [R0+URZ], RZ ;  /* 0x000000ff00ff09a7 */ /* 0x0005e600081004ff */
.L_x_156:
[----:B------:R-:W-:Y:S01]  /*9970*/  ISETP.NE.AND P2, PT, R107, RZ, PT ;  /* 0x000000ff6b00720c */ /* 0x000fe20003f45270 */
[----:B------:R-:W-:Y:S01]  /*9980*/  UIADD3 UR49, UPT, UPT, UR49, 0x4, URZ ;  /* 0x0000000431317890 */ /* 0x000fe2000fffe0ff */
[----:B------:R-:W-:Y:S01]  /*9990*/  ISETP.NE.AND P0, PT, R109, 0x2, PT ;  /* 0x000000026d00780c */ /* 0x000fe20003f05270 */
[----:B------:R-:W-:Y:S01]  /*99a0*/  IMAD.IADD R15, R43, 0x1, R90 ;  /* 0x000000012b0f7824 */ /* 0x000fe200078e025a */
[----:B------:R-:W-:Y:S01]  /*99b0*/  ISETP.NE.AND P1, PT, R45, 0x4, PT ;  /* 0x000000042d00780c */ /* 0x000fe20003f25270 */
[----:B------:R-:W-:Y:S01]  /*99c0*/  IMAD.IADD R14, R44, 0x1, R91 ;  /* 0x000000012c0e7824 */ /* 0x000fe200078e025b */
[----:B------:R-:W-:Y:S02]  /*99d0*/  SEL R2, RZ, 0x1, P0 ;  /* 0x00000001ff027807 */ /* 0x000fe40000000000 */
[----:B--2---:R-:W-:Y:S02]  /*99e0*/  SEL R0, RZ, 0x1, P1 ;  /* 0x00000001ff007807 */ /* 0x004fe40000800000 */
[----:B------:R-:W-:Y:S02]  /*99f0*/  LOP3.LUT R99, R99, R2, RZ, 0x3c, !PT ;  /* 0x0000000263637212 */ /* 0x000fe400078e3cff */
[----:B------:R-:W-:Y:S02]  /*9a00*/  LOP3.LUT R100, R100, R0, RZ, 0x3c, !PT ;  /* 0x0000000064647212 */ /* 0x000fe400078e3cff */
[----:B------:R-:W-:Y:S02]  /*9a10*/  @P2 R2UR UR36, R98 ;  /* 0x00000000622422ca */ /* 0x000fe400000e0000 */
[----:B------:R-:W-:Y:S02]  /*9a20*/  SEL R109, R109, RZ, P0 ;  /* 0x000000ff6d6d7207 */ /* 0x000fe40000000000 */
[----:B------:R-:W-:Y:S01]  /*9a30*/  SEL R45, R45, RZ, P1 ;  /* 0x000000ff2d2d7207 */ /* 0x000fe20000800000 */
[----:B------:R-:W-:Y:S10]  /*9a40*/  @P2 BRA `(.L_x_157) ;  /* 0xffffffc000542947 */ /* 0x000ff4000383ffff */
[----:B------:R-:W-:-:S09]  /*9a50*/  UISETP.NE.AND UP0, UPT, UR50, URZ, UPT ;  /* 0x000000ff3200728c */ /* 0x000fd2000bf05270 */
[----:B------:R-:W-:Y:S05]  /*9a60*/  BRA.U !UP0, `(.L_x_158) ;  /* 0x0000000108487547 */ /* 0x000fea000b800000 */
[----:B------:R-:W2:Y:S02]  /*9a70*/  LDCU.64 UR4, c[0x0][0x890] ;  /* 0x00011200ff0477ac */ /* 0x000ea40008000a00 */
[----:B--2---:R-:W-:-:S04]  /*9a80*/  UISETP.NE.U32.AND UP0, UPT, UR4, URZ, UPT ;  /* 0x000000ff0400728c */ /* 0x004fc8000bf05070 */
[----:B------:R-:W-:-:S09]  /*9a90*/  UISETP.NE.AND.EX UP0, UPT, UR5, URZ, UPT, UP0 ;  /* 0x000000ff0500728c */ /* 0x000fd2000bf05300 */
[----:B------:R-:W-:Y:S05]  /*9aa0*/  BRA.U UP0, `(.L_x_159) ;  /* 0x00000001000c7547 */ /* 0x000fea000b800000 */
[----:B------:R-:W-:-:S13]  /*9ab0*/  FSETP.NEU.AND P0, PT, R49, RZ, PT ;  /* 0x000000ff3100720b */ /* 0x000fda0003f0d000 */
[----:B------:R-:W-:Y:S05]  /*9ac0*/  @!P0 EXIT ;  /* 0x000000000000894d */ /* 0x000fea0003800000 */
[----:B------:R-:W-:Y:S05]  /*9ad0*/  BRA `(.L_x_158) ;  /* 0x00000000002c7947 */ /* 0x000fea0003800000 */
.L_x_159:
[----:B------:R-:W-:Y:S01]  /*9ae0*/  ISETP.NE.AND P0, PT, R108, RZ, PT ;  /* 0x000000ff6c00720c */ /* 0x000fe20003f05270 */
[----:B------:R-:W-:-:S12]  /*9af0*/  BSSY.RECONVERGENT B0, `(.L_x_158) ;  /* 0x0000009000007945 */ /* 0x000fd80003800200 */
[----:B------:R-:W-:Y:S05]  /*9b00*/  @P0 BRA `(.L_x_160) ;  /* 0x0000000000140947 */ /* 0x000fea0003800000 */
[----:B------:R-:W2:Y:S02]  /*9b10*/  LDCU.64 UR4, c[0x0][0x888] ;  /* 0x00011100ff0477ac */ /* 0x000ea40008000a00 */
[----:B--2---:R-:W-:-:S04]  /*9b20*/  ISETP.NE.U32.AND P0, PT, RZ, UR4, PT ;  /* 0x00000004ff007c0c */ /* 0x004fc8000bf05070 */
[----:B------:R-:W-:-:S13]  /*9b30*/  ISETP.NE.AND.EX P0, PT, RZ, UR5, PT, P0 ;  /* 0x00000005ff007c0c */ /* 0x000fda000bf05300 */
[----:B------:R-:W-:Y:S05]  /*9b40*/  @!P0 EXIT ;  /* 0x000000000000894d */ /* 0x000fea0003800000 */
[----:B------:R-:W-:Y:S05]  /*9b50*/  BRA `(.L_x_161) ;  /* 0x0000000000087947 */ /* 0x000fea0003800000 */
.L_x_160:
[----:B------:R-:W-:-:S13]  /*9b60*/  FSETP.NEU.AND P0, PT, R49, RZ, PT ;  /* 0x000000ff3100720b */ /* 0x000fda0003f0d000 */
[----:B------:R-:W-:Y:S05]  /*9b70*/  @!P0 EXIT ;  /* 0x000000000000894d */ /* 0x000fea0003800000 */
.L_x_161:
[----:B------:R-:W-:Y:S05]  /*9b80*/  BSYNC.RECONVERGENT B0 ;  /* 0x0000000000007941 */ /* 0x000fea0003800200 */
.L_x_158:
[----:B------:R-:W-:Y:S01]  /*9b90*/  ULEA UR4, UR51, UR48, 0x3 ;  /* 0x0000003033047291 */ /* 0x000fe2000f8e18ff */
[----:B------:R-:W-:-:S04]  /*9ba0*/  DEPBAR.LE SB0, 0x0 ;  /* 0x000080000000791a */ /* 0x000fc80000000000 */
[----:B------:R-:W-:-:S04]  /*9bb0*/  UIADD3 UR4, UPT, UPT, UR4, 0x120, URZ ;  /* 0x0000012004047890 */ /* 0x000fc8000fffe0ff */
[----:B------:R-:W-:-:S09]  /*9bc0*/  UPRMT UR4, UR37, 0x654, UR4 ;  /* 0x0000065425047896 */ /* 0x000fd20008000004 */
[----:B------:R-:W-:Y:S01]  /*9bd0*/  SYNCS.ARRIVE.TRANS64.RED.A1T0 RZ, [UR4], RZ ;  /* 0x000000ffffff79a7 */ /* 0x000fe20008100404 */
[----:B------:R-:W-:Y:S05]  /*9be0*/  EXIT ;  /* 0x000000000000794d */ /* 0x000fea0003800000 */
.L_x_25:
[----:B--2---:R2:W4:Y:S02]  /*9bf0*/  SYNCS.PHASECHK.TRANS64.TRYWAIT P0, [R2+URZ+0x1c0], R3 ;  /* 0x0001c003020075a7 */ /* 0x00452400080011ff */
[----:B----4-:R-:W-:Y:S05]  /*9c00*/  @!P0 NANOSLEEP.SYNCS 0x989680 ;  /* 0x009896800000895d */ /* 0x010fea0003900000 */
[----:B------:R-:W4:Y:S02]  /*9c10*/  @!P0 SYNCS.PHASECHK.TRANS64 P0, [R2+URZ+0x1c0], R3 ;  /* 0x0001c003020085a7 */ /* 0x000f2400080010ff */
[----:B----4-:R-:W-:Y:S05]  /*9c20*/  @!P0 BRA `(.L_x_25) ;  /* 0xfffffffc00f08947 */ /* 0x010fea000383ffff */
[----:B------:R-:W-:Y:S05]  /*9c30*/  BRA `(.L_x_162) ;  /* 0xffffff7c00607947 */ /* 0x000fea000383ffff */
.L_x_28:
[----:B------:R-:W-:-:S07]  /*9c40*/  MOV R2, UR33 ;  /* 0x0000002100027c02 */ /* 0x000fce0008000f00 */
.L_x_163:
[----:B-1----:R1:W2:Y:S02]  /*9c50*/  SYNCS.PHASECHK.TRANS64.TRYWAIT P0, [R2+URZ+0x80], R4 ;  /* 0x00008004020075a7 */ /* 0x0022a400080011ff */
[----:B--2---:R-:W-:Y:S05]  /*9c60*/  @!P0 NANOSLEEP.SYNCS 0x989680 ;  /* 0x009896800000895d */ /* 0x004fea0003900000 */
[----:B------:R-:W2:Y:S02]  /*9c70*/  @!P0 SYNCS.PHASECHK.TRANS64 P0, [R2+URZ+0x80], R4 ;  /* 0x00008004020085a7 */ /* 0x000ea400080010ff */
[----:B--2---:R-:W-:Y:S05]  /*9c80*/  @!P0 BRA `(.L_x_163) ;  /* 0xfffffffc00f08947 */ /* 0x004fea000383ffff */
[----:B------:R-:W-:Y:S05]  /*9c90*/  BRA `(.L_x_27) ;  /* 0xffffff7c00c87947 */ /* 0x000fea000383ffff */
.L_x_35:
[----:B-1----:R-:W-:-:S07]  /*9ca0*/  MOV R2, UR17 ;  /* 0x0000001100027c02 */ /* 0x002fce0008000f00 */
.L_x_164:
[----:B-1----:R1:W2:Y:S02]  /*9cb0*/  SYNCS.PHASECHK.TRANS64.TRYWAIT P0, [R2+URZ+0x80], R4 ;  /* 0x00008004020075a7 */ /* 0x0022a400080011ff */
[----:B--2---:R-:W-:Y:S05]  /*9cc0*/  @!P0 NANOSLEEP.SYNCS 0x989680 ;  /* 0x009896800000895d */ /* 0x004fea0003900000 */
[----:B------:R-:W2:Y:S02]  /*9cd0*/  @!P0 SYNCS.PHASECHK.TRANS64 P0, [R2+URZ+0x80], R4 ;  /* 0x00008004020085a7 */ /* 0x000ea400080010ff */
[----:B--2---:R-:W-:Y:S05]  /*9ce0*/  @!P0 BRA `(.L_x_164) ;  /* 0xfffffffc00f08947 */ /* 0x004fea000383ffff */
[----:B------:R-:W-:Y:S05]  /*9cf0*/  BRA `(.L_x_34) ;  /* 0xffffff8000847947 */ /* 0x000fea000383ffff */
.L_x_40:
[----:B-1----:R1:W2:Y:S02]  /*9d00*/  SYNCS.PHASECHK.TRANS64.TRYWAIT P0, [R2+URZ+0x150], R3 ;  /* 0x00015003020075a7 */ /* 0x0022a400080011ff */
[----:B--2---:R-:W-:Y:S05]  /*9d10*/  @!P0 NANOSLEEP.SYNCS 0x989680 ;  /* 0x009896800000895d */ /* 0x004fea0003900000 */
[----:B------:R-:W2:Y:S02]  /*9d20*/  @!P0 SYNCS.PHASECHK.TRANS64 P0, [R2+URZ+0x150], R3 ;  /* 0x00015003020085a7 */ /* 0x000ea400080010ff */
[----:B--2---:R-:W-:Y:S05]  /*9d30*/  @!P0 BRA `(.L_x_40) ;  /* 0xfffffffc00f08947 */ /* 0x004fea000383ffff */
[----:B------:R-:W-:Y:S05]  /*9d40*/  BRA `(.L_x_165) ;  /* 0xffffff8400287947 */ /* 0x000fea000383ffff */
.L_x_44:
[----:B---3--:R-:W-:-:S07]  /*9d50*/  MOV R0, UR4 ;  /* 0x0000000400007c02 */ /* 0x008fce0008000f00 */
.L_x_166:
[----:B-1----:R1:W2:Y:S02]  /*9d60*/  SYNCS.PHASECHK.TRANS64.TRYWAIT P0, [R0+URZ], R2 ;  /* 0x00000002000075a7 */ /* 0x0022a400080011ff */
[----:B--2---:R-:W-:Y:S05]  /*9d70*/  @!P0 NANOSLEEP.SYNCS 0x989680 ;  /* 0x009896800000895d */ /* 0x004fea0003900000 */
[----:B------:R-:W2:Y:S02]  /*9d80*/  @!P0 SYNCS.PHASECHK.TRANS64 P0, [R0+URZ], R2 ;  /* 0x00000002000085a7 */ /* 0x000ea400080010ff */
[----:B--2---:R-:W-:Y:S05]  /*9d90*/  @!P0 BRA `(.L_x_166) ;  /* 0xfffffffc00f08947 */ /* 0x004fea000383ffff */
[----:B------:R-:W-:Y:S05]  /*9da0*/  BRA `(.L_x_167) ;  /* 0xffffff8800987947 */ /* 0x000fea000383ffff */
.L_x_45:
[----:B---3--:R-:W-:-:S07]  /*9db0*/  MOV R0, UR4 ;  /* 0x0000000400007c02 */ /* 0x008fce0008000f00 */
.L_x_168:
[----:B-1----:R1:W2:Y:S02]  /*9dc0*/  SYNCS.PHASECHK.TRANS64.TRYWAIT P0, [R0+URZ], R3 ;  /* 0x00000003000075a7 */ /* 0x0022a400080011ff */
[----:B--2---:R-:W-:Y:S05]  /*9dd0*/  @!P0 NANOSLEEP.SYNCS 0x989680 ;  /* 0x009896800000895d */ /* 0x004fea0003900000 */
[----:B------:R-:W2:Y:S02]  /*9de0*/  @!P0 SYNCS.PHASECHK.TRANS64 P0, [R0+URZ], R3 ;  /* 0x00000003000085a7 */ /* 0x000ea400080010ff */
[----:B--2---:R-:W-:Y:S05]  /*9df0*/  @!P0 BRA `(.L_x_168) ;  /* 0xfffffffc00f08947 */ /* 0x004fea000383ffff */
[----:B------:R-:W-:Y:S05]  /*9e00*/  BRA `(.L_x_169) ;  /* 0xffffff8800a47947 */ /* 0x000fea000383ffff */
.L_x_46:
[----:B---3--:R-:W-:-:S07]  /*9e10*/  MOV R0, UR4 ;  /* 0x0000000400007c02 */ /* 0x008fce0008000f00 */
.L_x_170:
[----:B-1----:R1:W2:Y:S02]  /*9e20*/  SYNCS.PHASECHK.TRANS64.TRYWAIT P0, [R0+URZ], R3 ;  /* 0x00000003000075a7 */ /* 0x0022a400080011ff */
[----:B--2---:R-:W-:Y:S05]  /*9e30*/  @!P0 NANOSLEEP.SYNCS 0x989680 ;  /* 0x009896800000895d */ /* 0x004fea0003900000 */
[----:B------:R-:W2:Y:S02]  /*9e40*/  @!P0 SYNCS.PHASECHK.TRANS64 P0, [R0+URZ], R3 ;  /* 0x00000003000085a7 */ /* 0x000ea400080010ff */
[----:B--2---:R-:W-:Y:S05]  /*9e50*/  @!P0 BRA `(.L_x_170) ;  /* 0xfffffffc00f08947 */ /* 0x004fea000383ffff */
[----:B------:R-:W-:Y:S05]  /*9e60*/  BRA `(.L_x_171) ;  /* 0xffffff8800b07947 */ /* 0x000fea000383ffff */
.L_x_47:
[----:B---3--:R-:W-:-:S07]  /*9e70*/  MOV R0, UR4 ;  /* 0x0000000400007c02 */ /* 0x008fce0008000f00 */
.L_x_172:
[----:B-1----:R1:W2:Y:S02]  /*9e80*/  SYNCS.PHASECHK.TRANS64.TRYWAIT P0, [R0+URZ], R3 ;  /* 0x00000003000075a7 */ /* 0x0022a400080011ff */
[----:B--2---:R-:W-:Y:S05]  /*9e90*/  @!P0 NANOSLEEP.SYNCS 0x989680 ;  /* 0x009896800000895d */ /* 0x004fea0003900000 */
[----:B------:R-:W2:Y:S02]  /*9ea0*/  @!P0 SYNCS.PHASECHK.TRANS64 P0, [R0+URZ], R3 ;  /* 0x00000003000085a7 */ /* 0x000ea400080010ff */
[----:B--2---:R-:W-:Y:S05]  /*9eb0*/  @!P0 BRA `(.L_x_172) ;  /* 0xfffffffc00f08947 */ /* 0x004fea000383ffff */
[----:B------:R-:W-:Y:S05]  /*9ec0*/  BRA `(.L_x_173) ;  /* 0xffffff8800bc7947 */ /* 0x000fea000383ffff */
.L_x_48:
[----:B---3--:R-:W-:-:S07]  /*9ed0*/  MOV R0, UR4 ;  /* 0x0000000400007c02 */ /* 0x008fce0008000f00 */
.L_x_174:
[----:B-1----:R1:W2:Y:S02]  /*9ee0*/  SYNCS.PHASECHK.TRANS64.TRYWAIT P0, [R0+URZ], R3 ;  /* 0x00000003000075a7 */ /* 0x0022a400080011ff */
[----:B--2---:R-:W-:Y:S05]  /*9ef0*/  @!P0 NANOSLEEP.SYNCS 0x989680 ;  /* 0x009896800000895d */ /* 0x004fea0003900000 */
[----:B------:R-:W2:Y:S02]  /*9f00*/  @!P0 SYNCS.PHASECHK.TRANS64 P0, [R0+URZ], R3 ;  /* 0x00000003000085a7 */ /* 0x000ea400080010ff */
[----:B--2---:R-:W-:Y:S05]  /*9f10*/  @!P0 BRA `(.L_x_174) ;  /* 0xfffffffc00f08947 */ /* 0x004fea000383ffff */
[----:B------:R-:W-:Y:S05]  /*9f20*/  BRA `(.L_x_175) ;  /* 0xffffff8800c87947 */ /* 0x000fea000383ffff */
.L_x_49:
[----:B---3--:R-:W-:-:S07]  /*9f30*/  MOV R0, UR4 ;  /* 0x0000000400007c02 */ /* 0x008fce0008000f00 */
.L_x_176:
[----:B-1----:R1:W2:Y:S02]  /*9f40*/  SYNCS.PHASECHK.TRANS64.TRYWAIT P0, [R0+URZ], R3 ;  /* 0x00000003000075a7 */ /* 0x0022a400080011ff */
[----:B--2---:R-:W-:Y:S05]  /*9f50*/  @!P0 NANOSLEEP.SYNCS 0x989680 ;  /* 0x009896800000895d */ /* 0x004fea0003900000 */
[----:B------:R-:W2:Y:S02]  /*9f60*/  @!P0 SYNCS.PHASECHK.TRANS64 P0, [R0+URZ], R3 ;  /* 0x00000003000085a7 */ /* 0x000ea400080010ff */
[----:B--2---:R-:W-:Y:S05]  /*9f70*/  @!P0 BRA `(.L_x_176) ;  /* 0xfffffffc00f08947 */ /* 0x004fea000383ffff */
[----:B------:R-:W-:Y:S05]  /*9f80*/  BRA `(.L_x_177) ;  /* 0xffffff8800d47947 */ /* 0x000fea000383ffff */
.L_x_50:
[----:B---3--:R-:W-:-:S07]  /*9f90*/  MOV R0, UR4 ;  /* 0x0000000400007c02 */ /* 0x008fce0008000f00 */
.L_x_178:
[----:B-1----:R1:W2:Y:S02]  /*9fa0*/  SYNCS.PHASECHK.TRANS64.TRYWAIT P0, [R0+URZ], R3 ;  /* 0x00000003000075a7 */ /* 0x0022a400080011ff */
[----:B--2---:R-:W-:Y:S05]  /*9fb0*/  @!P0 NANOSLEEP.SYNCS 0x989680 ;  /* 0x009896800000895d */ /* 0x004fea0003900000 */
[----:B------:R-:W2:Y:S02]  /*9fc0*/  @!P0 SYNCS.PHASECHK.TRANS64 P0, [R0+URZ], R3 ;  /* 0x00000003000085a7 */ /* 0x000ea400080010ff */
[----:B--2---:R-:W-:Y:S05]  /*9fd0*/  @!P0 BRA `(.L_x_178) ;  /* 0xfffffffc00f08947 */ /* 0x004fea000383ffff */
[----:B------:R-:W-:Y:S05]  /*9fe0*/  BRA `(.L_x_179) ;  /* 0xffffff8800e07947 */ /* 0x000fea000383ffff */
.L_x_51:
[----:B---3--:R-:W-:-:S07]  /*9ff0*/  MOV R0, UR4 ;  /* 0x0000000400007c02 */ /* 0x008fce0008000f00 */
.L_x_180:
[----:B-1----:R1:W2:Y:S02]  /*a000*/  SYNCS.PHASECHK.TRANS64.TRYWAIT P0, [R0+URZ], R3 ;  /* 0x00000003000075a7 */ /* 0x0022a400080011ff */
[----:B--2---:R-:W-:Y:S05]  /*a010*/  @!P0 NANOSLEEP.SYNCS 0x989680 ;  /* 0x009896800000895d */ /* 0x004fea0003900000 */
[----:B------:R-:W2:Y:S02]  /*a020*/  @!P0 SYNCS.PHASECHK.TRANS64 P0, [R0+URZ], R3 ;  /* 0x00000003000085a7 */ /* 0x000ea400080010ff */
[----:B--2---:R-:W-:Y:S05]  /*a030*/  @!P0 BRA `(.L_x_180) ;  /* 0xfffffffc00f08947 */ /* 0x004fea000383ffff */
[----:B------:R-:W-:Y:S05]  /*a040*/  BRA `(.L_x_181) ;  /* 0xffffff8800ec7947 */ /* 0x000fea000383ffff */
.L_x_52:
[----:B---3--:R-:W-:-:S07]  /*a050*/  MOV R0, UR4 ;  /* 0x0000000400007c02 */ /* 0x008fce0008000f00 */
.L_x_182:
[----:B-1----:R1:W2:Y:S02]  /*a060*/  SYNCS.PHASECHK.TRANS64.TRYWAIT P0, [R0+URZ], R3 ;  /* 0x00000003000075a7 */ /* 0x0022a400080011ff */
[----:B--2---:R-:W-:Y:S05]  /*a070*/  @!P0 NANOSLEEP.SYNCS 0x989680 ;  /* 0x009896800000895d */ /* 0x004fea0003900000 */
[----:B------:R-:W2:Y:S02]  /*a080*/  @!P0 SYNCS.PHASECHK.TRANS64 P0, [R0+URZ], R3 ;  /* 0x00000003000085a7 */ /* 0x000ea400080010ff */
[----:B--2---:R-:W-:Y:S05]  /*a090*/  @!P0 BRA `(.L_x_182) ;  /* 0xfffffffc00f08947 */ /* 0x004fea000383ffff */
[----:B------:R-:W-:Y:S05]  /*a0a0*/  BRA `(.L_x_183) ;  /* 0xffffff8800f87947 */ /* 0x000fea000383ffff */
.L_x_53:
[----:B---3--:R-:W-:-:S07]  /*a0b0*/  MOV R0, UR4 ;  /* 0x0000000400007c02 */ /* 0x008fce0008000f00 */
.L_x_184:
[----:B-1----:R1:W2:Y:S02]  /*a0c0*/  SYNCS.PHASECHK.TRANS64.TRYWAIT P0, [R0+URZ], R3 ;  /* 0x00000003000075a7 */ /* 0x0022a400080011ff */
[----:B--2---:R-:W-:Y:S05]  /*a0d0*/  @!P0 NANOSLEEP.SYNCS 0x989680 ;  /* 0x009896800000895d */ /* 0x004fea0003900000 */
[----:B------:R-:W2:Y:S02]  /*a0e0*/  @!P0 SYNCS.PHASECHK.TRANS64 P0, [R0+URZ], R3 ;  /* 0x00000003000085a7 */ /* 0x000ea400080010ff */
[----:B--2---:R-:W-:Y:S05]  /*a0f0*/  @!P0 BRA `(.L_x_184) ;  /* 0xfffffffc00f08947 */ /* 0x004fea000383ffff */
[----:B------:R-:W-:Y:S05]  /*a100*/  BRA `(.L_x_185) ;  /* 0xffffff8c00047947 */ /* 0x000fea000383ffff */
.L_x_54:
[----:B---3--:R-:W-:-:S07]  /*a110*/  MOV R0, UR4 ;  /* 0x0000000400007c02 */ /* 0x008fce0008000f00 */
.L_x_186:
[----:B-1----:R1:W2:Y:S02]  /*a120*/  SYNCS.PHASECHK.TRANS64.TRYWAIT P0, [R0+URZ], R3 ;  /* 0x00000003000075a7 */ /* 0x0022a400080011ff */
[----:B--2---:R-:W-:Y:S05]  /*a130*/  @!P0 NANOSLEEP.SYNCS 0x989680 ;  /* 0x009896800000895d */ /* 0x004fea0003900000 */
[----:B------:R-:W2:Y:S02]  /*a140*/  @!P0 SYNCS.PHASECHK.TRANS64 P0, [R0+URZ], R3 ;  /* 0x00000003000085a7 */ /* 0x000ea400080010ff */
[----:B--2---:R-:W-:Y:S05]  /*a150*/  @!P0 BRA `(.L_x_186) ;  /* 0xfffffffc00f08947 */ /* 0x004fea000383ffff */
[----:B------:R-:W-:Y:S05]  /*a160*/  BRA `(.L_x_187) ;  /* 0xffffff8c00107947 */ /* 0x000fea000383ffff */
.L_x_55:
[----:B---3--:R-:W-:-:S07]  /*a170*/  MOV R0, UR4 ;  /* 0x0000000400007c02 */ /* 0x008fce0008000f00 */
.L_x_188:
[----:B-1----:R1:W2:Y:S02]  /*a180*/  SYNCS.PHASECHK.TRANS64.TRYWAIT P0, [R0+URZ], R3 ;  /* 0x00000003000075a7 */ /* 0x0022a400080011ff */
[----:B--2---:R-:W-:Y:S05]  /*a190*/  @!P0 NANOSLEEP.SYNCS 0x989680 ;  /* 0x009896800000895d */ /* 0x004fea0003900000 */
[----:B------:R-:W2:Y:S02]  /*a1a0*/  @!P0 SYNCS.PHASECHK.TRANS64 P0, [R0+URZ], R3 ;  /* 0x00000003000085a7 */ /* 0x000ea400080010ff */
[----:B--2---:R-:W-:Y:S05]  /*a1b0*/  @!P0 BRA `(.L_x_188) ;  /* 0xfffffffc00f08947 */ /* 0x004fea000383ffff */
[----:B------:R-:W-:Y:S05]  /*a1c0*/  BRA `(.L_x_189) ;  /* 0xffffff8c001c7947 */ /* 0x000fea000383ffff */
.L_x_56:
[----:B---3--:R-:W-:-:S07]  /*a1d0*/  MOV R0, UR4 ;  /* 0x0000000400007c02 */ /* 0x008fce0008000f00 */
.L_x_190:
[----:B-1----:R1:W2:Y:S02]  /*a1e0*/  SYNCS.PHASECHK.TRANS64.TRYWAIT P0, [R0+URZ], R3 ;  /* 0x00000003000075a7 */ /* 0x0022a400080011ff */
[----:B--2---:R-:W-:Y:S05]  /*a1f0*/  @!P0 NANOSLEEP.SYNCS 0x989680 ;  /* 0x009896800000895d */ /* 0x004fea0003900000 */
[----:B------:R-:W2:Y:S02]  /*a200*/  @!P0 SYNCS.PHASECHK.TRANS64 P0, [R0+URZ], R3 ;  /* 0x00000003000085a7 */ /* 0x000ea400080010ff */
[----:B--2---:R-:W-:Y:S05]  /*a210*/  @!P0 BRA `(.L_x_190) ;  /* 0xfffffffc00f08947 */ /* 0x004fea000383ffff */
[----:B------:R-:W-:Y:S05]  /*a220*/  BRA `(.L_x_191) ;  /* 0xffffff8c00287947 */ /* 0x000fea000383ffff */
.L_x_57:
[----:B---3--:R-:W-:-:S07]  /*a230*/  MOV R0, UR4 ;  /* 0x0000000400007c02 */ /* 0x008fce0008000f00 */
.L_x_192:
[----:B-1----:R1:W2:Y:S02]  /*a240*/  SYNCS.PHASECHK.TRANS64.TRYWAIT P0, [R0+URZ], R3 ;  /* 0x00000003000075a7 */ /* 0x0022a400080011ff */
[----:B--2---:R-:W-:Y:S05]  /*a250*/  @!P0 NANOSLEEP.SYNCS 0x989680 ;  /* 0x009896800000895d */ /* 0x004fea0003900000 */
[----:B------:R-:W2:Y:S02]  /*a260*/  @!P0 SYNCS.PHASECHK.TRANS64 P0, [R0+URZ], R3 ;  /* 0x00000003000085a7 */ /* 0x000ea400080010ff */
[----:B--2---:R-:W-:Y:S05]  /*a270*/  @!P0 BRA `(.L_x_192) ;  /* 0xfffffffc00f08947 */ /* 0x004fea000383ffff */
[----:B------:R-:W-:Y:S05]  /*a280*/  BRA `(.L_x_193) ;  /* 0xffffff8c00347947 */ /* 0x000fea000383ffff */
.L_x_58:
[----:B---3--:R-:W-:-:S07]  /*a290*/  MOV R0, UR4 ;  /* 0x0000000400007c02 */ /* 0x008fce0008000f00 */
.L_x_194:
[----:B-1----:R1:W2:Y:S02]  /*a2a0*/  SYNCS.PHASECHK.TRANS64.TRYWAIT P0, [R0+URZ], R3 ;  /* 0x00000003000075a7 */ /* 0x0022a400080011ff */
[----:B--2---:R-:W-:Y:S05]  /*a2b0*/  @!P0 NANOSLEEP.SYNCS 0x989680 ;  /* 0x009896800000895d */ /* 0x004fea0003900000 */
[----:B------:R-:W2:Y:S02]  /*a2c0*/  @!P0 SYNCS.PHASECHK.TRANS64 P0, [R0+URZ], R3 ;  /* 0x00000003000085a7 */ /* 0x000ea400080010ff */
[----:B--2---:R-:W-:Y:S05]  /*a2d0*/  @!P0 BRA `(.L_x_194) ;  /* 0xfffffffc00f08947 */ /* 0x004fea000383ffff */
[----:B------:R-:W-:Y:S05]  /*a2e0*/  BRA `(.L_x_195) ;  /* 0xffffff8c00407947 */ /* 0x000fea000383ffff */
.L_x_61:
[----:B-1----:R1:W2:Y:S02]  /*a2f0*/  SYNCS.PHASECHK.TRANS64.TRYWAIT P0, [R0+URZ+0x1b0], R4 ;  /* 0x0001b004000075a7 */ /* 0x0022a400080011ff */
[----:B--2---:R-:W-:Y:S05]  /*a300*/  @!P0 NANOSLEEP.SYNCS 0x989680 ;  /* 0x009896800000895d */ /* 0x004fea0003900000 */
[----:B------:R-:W2:Y:S02]  /*a310*/  @!P0 SYNCS.PHASECHK.TRANS64 P0, [R0+URZ+0x1b0], R4 ;  /* 0x0001b004000085a7 */ /* 0x000ea400080010ff */
[----:B--2---:R-:W-:Y:S05]  /*a320*/  @!P0 BRA `(.L_x_61) ;  /* 0xfffffffc00f08947 */ /* 0x004fea000383ffff */
[----:B------:R-:W-:Y:S05]  /*a330*/  BRA `(.L_x_196) ;  /* 0xffffff8c00a07947 */ /* 0x000fea000383ffff */
.L_x_62:
[----:B------:R-:W-:-:S07]  /*a340*/  MOV R0, UR5 ;  /* 0x0000000500007c02 */ /* 0x000fce0008000f00 */
.L_x_197:
[----:B-1----:R1:W2:Y:S02]  /*a350*/  SYNCS.PHASECHK.TRANS64.TRYWAIT P0, [R0+URZ+0x160], R5 ;  /* 0x00016005000075a7 */ /* 0x0022a400080011ff */
[----:B--2---:R-:W-:Y:S05]  /*a360*/  @!P0 NANOSLEEP.SYNCS 0x989680 ;  /* 0x009896800000895d */ /* 0x004fea0003900000 */
[----:B------:R-:W2:Y:S02]  /*a370*/  @!P0 SYNCS.PHASECHK.TRANS64 P0, [R0+URZ+0x160], R5 ;  /* 0x00016005000085a7 */ /* 0x000ea400080010ff */
[----:B--2---:R-:W-:Y:S05]  /*a380*/  @!P0 BRA `(.L_x_197) ;  /* 0xfffffffc00f08947 */ /* 0x004fea000383ffff */
[----:B------:R-:W-:Y:S05]  /*a390*/  BRA `(.L_x_198) ;  /* 0xffffff8c00b07947 */ /* 0x000fea000383ffff */
.L_x_63:
[----:B-1----:R1:W2:Y:S02]  /*a3a0*/  SYNCS.PHASECHK.TRANS64.TRYWAIT P1, [R0+URZ+0x150], R4 ;  /* 0x00015004000075a7 */ /* 0x0022a400080211ff */
[----:B--2---:R-:W-:Y:S05]  /*a3b0*/  @!P1 NANOSLEEP.SYNCS 0x989680 ;  /* 0x009896800000995d */ /* 0x004fea0003900000 */
[----:B------:R-:W2:Y:S02]  /*a3c0*/  @!P1 SYNCS.PHASECHK.TRANS64 P1, [R0+URZ+0x150], R4 ;  /* 0x00015004000095a7 */ /* 0x000ea400080210ff */
[----:B--2---:R-:W-:Y:S05]  /*a3d0*/  @!P1 BRA `(.L_x_63) ;  /* 0xfffffffc00f09947 */ /* 0x004fea000383ffff */
[----:B------:R-:W-:Y:S05]  /*a3e0*/  BRA `(.L_x_199) ;  /* 0xffffff8c00e07947 */ /* 0x000fea000383ffff */
.L_x_66:
[----:B------:R-:W-:-:S07]  /*a3f0*/  MOV R0, UR5 ;  /* 0x0000000500007c02 */ /* 0x000fce0008000f00 */
.L_x_200:
[----:B-1----:R1:W2:Y:S02]  /*a400*/  SYNCS.PHASECHK.TRANS64.TRYWAIT P0, [R0+URZ+0x160], R2 ;  /* 0x00016002000075a7 */ /* 0x0022a400080011ff */
[----:B--2---:R-:W-:Y:S05]  /*a410*/  @!P0 NANOSLEEP.SYNCS 0x989680 ;  /* 0x009896800000895d */ /* 0x004fea0003900000 */
[----:B------:R-:W2:Y:S02]  /*a420*/  @!P0 SYNCS.PHASECHK.TRANS64 P0, [R0+URZ+0x160], R2 ;  /* 0x00016002000085a7 */ /* 0x000ea400080010ff */
[----:B--2---:R-:W-:Y:S05]  /*a430*/  @!P0 BRA `(.L_x_200) ;  /* 0xfffffffc00f08947 */ /* 0x004fea000383ffff */
[----:B------:R-:W-:Y:S05]  /*a440*/  BRA `(.L_x_65) ;  /* 0xffffff9000347947 */ /* 0x000fea000383ffff */
.L_x_75:
[----:B-1----:R-:W-:-:S04]  /*a450*/  MOV R4, UR6 ;  /* 0x0000000600047c02 */ /* 0x002fc80008000f00 */
[----:B------:R1:W2:Y:S03]  /*a460*/  SYNCS.PHASECHK.TRANS64.TRYWAIT P0, [R4+URZ+0x8], R5 ;  /* 0x00000805040075a7 */ /* 0x0002a600080011ff */
[----:B--2---:R-:W-:Y:S05]  /*a470*/  @!P0 NANOSLEEP.SYNCS 0x989680 ;  /* 0x009896800000895d */ /* 0x004fea0003900000 */
[----:B------:R-:W2:Y:S02]  /*a480*/  @!P0 SYNCS.PHASECHK.TRANS64 P0, [R4+URZ+0x8], R5 ;  /* 0x00000805040085a7 */ /* 0x000ea400080010ff */
[----:B--2---:R-:W-:Y:S05]  /*a490*/  @!P0 BRA `(.L_x_75) ;  /* 0xfffffffc00ec8947 */ /* 0x004fea000383ffff */
[----:B------:R-:W-:Y:S05]  /*a4a0*/  BRA `(.L_x_74) ;  /* 0xffffff9000e87947 */ /* 0x000fea000383ffff */
.L_x_77:
[----:B------:R-:W-:Y:S01]  /*a4b0*/  BSSY B0, `(.L_x_201) ;  /* 0x0000006000007945 */ /* 0x000fe20003800000 */
[----:B------:R-:W-:-:S07]  /*a4c0*/  MOV R15, 0xffffffff ;  /* 0xffffffff000f7802 */ /* 0x000fce0000000f00 */
[----:B-1---5:R-:W-:Y:S05]  /*a4d0*/  WARPSYNC.COLLECTIVE R15, `(.L_x_202) ;  /* 0x000000000f0c7348 */ /* 0x022fea0003c00000 */
[----:B------:R-:W-:Y:S02]  /*a4e0*/  ELECT P6, UR79, PT ;  /* 0x00000000004f782f */ /* 0x000fe400038c0000 */
[----:B------:R-:W-:Y:S01]  /*a4f0*/  MOV R14, UR79 ;  /* 0x0000004f000e7c02 */ /* 0x000fe20008000f00 */
[----:B-1---5:R-:W-:Y:S10]  /*a500*/  ENDCOLLECTIVE ;  /* 0x000000000000791b */ /* 0x022ff40003800000 */
.L_x_202:
[----:B------:R-:W-:Y:S05]  /*a510*/  BSYNC B0 ;  /* 0x0000000000007941 */ /* 0x000fea0003800000 */
.L_x_201:
[----:B------:R-:W-:Y:S05]  /*a520*/  BRA `(.L_x_203) ;  /* 0xffffff9400187947 */ /* 0x000fea000383ffff */
.L_x_79:
[----:B-1----:R-:W-:-:S04]  /*a530*/  MOV R2, UR6 ;  /* 0x0000000600027c02 */ /* 0x002fc80008000f00 */
[----:B------:R1:W2:Y:S03]  /*a540*/  SYNCS.PHASECHK.TRANS64.TRYWAIT P0, [R2+URZ+0x8], R3 ;  /* 0x00000803020075a7 */ /* 0x0002a600080011ff */
[----:B--2---:R-:W-:Y:S05]  /*a550*/  @!P0 NANOSLEEP.SYNCS 0x989680 ;  /* 0x009896800000895d */ /* 0x004fea0003900000 */
[----:B------:R-:W2:Y:S02]  /*a560*/  @!P0 SYNCS.PHASECHK.TRANS64 P0, [R2+URZ+0x8], R3 ;  /* 0x00000803020085a7 */ /* 0x000ea400080010ff */
[----:B--2---:R-:W-:Y:S05]  /*a570*/  @!P0 BRA `(.L_x_79) ;  /* 0xfffffffc00ec8947 */ /* 0x004fea000383ffff */
[----:B------:R-:W-:Y:S05]  /*a580*/  BRA `(.L_x_78) ;  /* 0xffffff94001c7947 */ /* 0x000fea000383ffff */
.L_x_80:
[----:B-1----:R1:W2:Y:S02]  /*a590*/  SYNCS.PHASECHK.TRANS64.TRYWAIT P0, [R0+URZ+0x150], R4 ;  /* 0x00015004000075a7 */ /* 0x0022a400080011ff */
[----:B--2---:R-:W-:Y:S05]  /*a5a0*/  @!P0 NANOSLEEP.SYNCS 0x989680 ;  /* 0x009896800000895d */ /* 0x004fea0003900000 */
[----:B------:R-:W2:Y:S02]  /*a5b0*/  @!P0 SYNCS.PHASECHK.TRANS64 P0, [R0+URZ+0x150], R4 ;  /* 0x00015004000085a7 */ /* 0x000ea400080010ff */
[----:B--2---:R-:W-:Y:S05]  /*a5c0*/  @!P0 BRA `(.L_x_80) ;  /* 0xfffffffc00f08947 */ /* 0x004fea000383ffff */
[----:B------:R-:W-:Y:S05]  /*a5d0*/  BRA `(.L_x_204) ;  /* 0xffffff9400f87947 */ /* 0x000fea000383ffff */
.L_x_82:
[----:B------:R-:W-:-:S07]  /*a5e0*/  MOV R0, UR10 ;  /* 0x0000000a00007c02 */ /* 0x000fce0008000f00 */
.L_x_205:
[----:B-1----:R1:W2:Y:S02]  /*a5f0*/  SYNCS.PHASECHK.TRANS64.TRYWAIT P0, [R0+URZ+0x190], R4 ;  /* 0x00019004000075a7 */ /* 0x0022a400080011ff */
[----:B--2---:R-:W-:Y:S05]  /*a600*/  @!P0 NANOSLEEP.SYNCS 0x989680 ;  /* 0x009896800000895d */ /* 0x004fea0003900000 */
[----:B------:R-:W2:Y:S02]  /*a610*/  @!P0 SYNCS.PHASECHK.TRANS64 P0, [R0+URZ+0x190], R4 ;  /* 0x00019004000085a7 */ /* 0x000ea400080010ff */
[----:B--2---:R-:W-:Y:S05]  /*a620*/  @!P0 BRA `(.L_x_205) ;  /* 0xfffffffc00f08947 */ /* 0x004fea000383ffff */
[----:B------:R-:W-:Y:S05]  /*a630*/  BRA `(.L_x_206) ;  /* 0xffffff9800447947 */ /* 0x000fea000383ffff */
.L_x_85:
[----:B------:R-:W-:Y:S07]  /*a640*/  MOV R0, UR9 ;  /* 0x0000000900007c02 */ /* 0x000fee0008000f00 */
.L_x_207:
[----:B-1----:R1:W2:Y:S02]  /*a650*/  SYNCS.PHASECHK.TRANS64.TRYWAIT P0, [R0+URZ], R4 ;  /* 0x00000004000075a7 */ /* 0x0022a400080011ff */
[----:B--2---:R-:W-:Y:S05]  /*a660*/  @!P0 NANOSLEEP.SYNCS 0x989680 ;  /* 0x009896800000895d */ /* 0x004fea0003900000 */
[----:B------:R-:W2:Y:S02]  /*a670*/  @!P0 SYNCS.PHASECHK.TRANS64 P0, [R0+URZ], R4 ;  /* 0x00000004000085a7 */ /* 0x000ea400080010ff */
[----:B--2---:R-:W-:Y:S05]  /*a680*/  @!P0 BRA `(.L_x_207) ;  /* 0xfffffffc00f08947 */ /* 0x004fea000383ffff */
[----:B------:R-:W-:Y:S05]  /*a690*/  BRA `(.L_x_84) ;  /* 0xffffff9800587947 */ /* 0x000fea000383ffff */
.L_x_89:
[----:B-1----:R-:W-:-:S07]  /*a6a0*/  MOV R0, UR7 ;  /* 0x0000000700007c02 */ /* 0x002fce0008000f00 */
.L_x_208:
[----:B-1----:R1:W2:Y:S02]  /*a6b0*/  SYNCS.PHASECHK.TRANS64.TRYWAIT P0, [R0+URZ], R2 ;  /* 0x00000002000075a7 */ /* 0x0022a400080011ff */
[----:B--2---:R-:W-:Y:S05]  /*a6c0*/  @!P0 NANOSLEEP.SYNCS 0x989680 ;  /* 0x009896800000895d */ /* 0x004fea0003900000 */
[----:B------:R-:W2:Y:S02]  /*a6d0*/  @!P0 SYNCS.PHASECHK.TRANS64 P0, [R0+URZ], R2 ;  /* 0x00000002000085a7 */ /* 0x000ea400080010ff */
[----:B--2---:R-:W-:Y:S05]  /*a6e0*/  @!P0 BRA `(.L_x_208) ;  /* 0xfffffffc00f08947 */ /* 0x004fea000383ffff */
[----:B------:R-:W-:Y:S05]  /*a6f0*/  BRA `(.L_x_209) ;  /* 0xffffff9c00247947 */ /* 0x000fea000383ffff */
.L_x_90:
[----:B------:R-:W-:-:S07]  /*a700*/  MOV R0, UR7 ;  /* 0x0000000700007c02 */ /* 0x000fce0008000f00 */
.L_x_210:
[----:B-1----:R1:W2:Y:S02]  /*a710*/  SYNCS.PHASECHK.TRANS64.TRYWAIT P0, [R0+URZ], R3 ;  /* 0x00000003000075a7 */ /* 0x0022a400080011ff */
[----:B--2---:R-:W-:Y:S05]  /*a720*/  @!P0 NANOSLEEP.SYNCS 0x989680 ;  /* 0x009896800000895d */ /* 0x004fea0003900000 */
[----:B------:R-:W2:Y:S02]  /*a730*/  @!P0 SYNCS.PHASECHK.TRANS64 P0, [R0+URZ], R3 ;  /* 0x00000003000085a7 */ /* 0x000ea400080010ff */
[----:B--2---:R-:W-:Y:S05]  /*a740*/  @!P0 BRA `(.L_x_210) ;  /* 0xfffffffc00f08947 */ /* 0x004fea000383ffff */
[----:B------:R-:W-:Y:S05]  /*a750*/  BRA `(.L_x_211) ;  /* 0xffffff9c00307947 */ /* 0x000fea000383ffff */
.L_x_91:
[----:B------:R-:W-:-:S07]  /*a760*/  MOV R0, UR7 ;  /* 0x0000000700007c02 */ /* 0x000fce0008000f00 */
.L_x_212:
[----:B-1----:R1:W2:Y:S02]  /*a770*/  SYNCS.PHASECHK.TRANS64.TRYWAIT P0, [R0+URZ], R3 ;  /* 0x00000003000075a7 */ /* 0x0022a400080011ff */
[----:B--2---:R-:W-:Y:S05]  /*a780*/  @!P0 NANOSLEEP.SYNCS 0x989680 ;  /* 0x009896800000895d */ /* 0x004fea0003900000 */
[----:B------:R-:W2:Y:S02]  /*a790*/  @!P0 SYNCS.PHASECHK.TRANS64 P0, [R0+URZ], R3 ;  /* 0x00000003000085a7 */ /* 0x000ea400080010ff */
[----:B--2---:R-:W-:Y:S05]  /*a7a0*/  @!P0 BRA `(.L_x_212) ;  /* 0xfffffffc00f08947 */ /* 0x004fea000383ffff */
[----:B------:R-:W-:Y:S05]  /*a7b0*/  BRA `(.L_x_213) ;  /* 0xffffff9c003c7947 */ /* 0x000fea000383ffff */
.L_x_94:
[----:B------:R-:W-:-:S07]  /*a7c0*/  MOV R0, UR8 ;  /* 0x0000000800007c02 */ /* 0x000fce0008000f00 */
.L_x_214:
[----:B-1----:R1:W2:Y:S02]  /*a7d0*/  SYNCS.PHASECHK.TRANS64.TRYWAIT P1, [R0+URZ+0x1d0], R2 ;  /* 0x0001d002000075a7 */ /* 0x0022a400080211ff */
[----:B--2---:R-:W-:Y:S05]  /*a7e0*/  @!P1 NANOSLEEP.SYNCS 0x989680 ;  /* 0x009896800000995d */ /* 0x004fea0003900000 */
[----:B------:R-:W2:Y:S02]  /*a7f0*/  @!P1 SYNCS.PHASECHK.TRANS64 P1, [R0+URZ+0x1d0], R2 ;  /* 0x0001d002000095a7 */ /* 0x000ea400080210ff */
[----:B--2---:R-:W-:Y:S05]  /*a800*/  @!P1 BRA `(.L_x_214) ;  /* 0xfffffffc00f09947 */ /* 0x004fea000383ffff */
[----:B------:R-:W-:Y:S05]  /*a810*/  BRA `(.L_x_215) ;  /* 0xffffff9c00887947 */ /* 0x000fea000383ffff */
.L_x_99:
[----:B--2---:R2:W4:Y:S02]  /*a820*/  SYNCS.PHASECHK.TRANS64.TRYWAIT P0, [R0+URZ+0x150], R2 ;  /* 0x00015002000075a7 */ /* 0x00452400080011ff */
[----:B----4-:R-:W-:Y:S05]  /*a830*/  @!P0 NANOSLEEP.SYNCS 0x989680 ;  /* 0x009896800000895d */ /* 0x010fea0003900000 */
[----:B------:R-:W4:Y:S02]  /*a840*/  @!P0 SYNCS.PHASECHK.TRANS64 P0, [R0+URZ+0x150], R2 ;  /* 0x00015002000085a7 */ /* 0x000f2400080010ff */
[----:B----4-:R-:W-:Y:S05]  /*a850*/  @!P0 BRA `(.L_x_99) ;  /* 0xfffffffc00f08947 */ /* 0x010fea000383ffff */
[----:B------:R-:W-:Y:S05]  /*a860*/  BRA `(.L_x_216) ;  /* 0xffffffa0009c7947 */ /* 0x000fea000383ffff */
.L_x_102:
[----:B------:R-:W-:Y:S07]  /*a870*/  MOV R0, UR7 ;  /* 0x0000000700007c02 */ /* 0x000fee0008000f00 */
.L_x_217:
[----:B--2---:R2:W4:Y:S02]  /*a880*/  SYNCS.PHASECHK.TRANS64.TRYWAIT P0, [R0+URZ+0x148], R2 ;  /* 0x00014802000075a7 */ /* 0x00452400080011ff */
[----:B----4-:R-:W-:Y:S05]  /*a890*/  @!P0 NANOSLEEP.SYNCS 0x989680 ;  /* 0x009896800000895d */ /* 0x010fea0003900000 */
[----:B------:R-:W4:Y:S02]  /*a8a0*/  @!P0 SYNCS.PHASECHK.TRANS64 P0, [R0+URZ+0x148], R2 ;  /* 0x00014802000085a7 */ /* 0x000f2400080010ff */
[----:B----4-:R-:W-:Y:S05]  /*a8b0*/  @!P0 BRA `(.L_x_217) ;  /* 0xfffffffc00f08947 */ /* 0x010fea000383ffff */
[----:B------:R-:W-:Y:S05]  /*a8c0*/  BRA `(.L_x_101) ;  /* 0xffffffa4007c7947 */ /* 0x000fea000383ffff */
.L_x_105:
[----:B------:R-:W-:Y:S07]  /*a8d0*/  MOV R0, UR7 ;  /* 0x0000000700007c02 */ /* 0x000fee0008000f00 */
.L_x_218:
[----:B-1----:R1:W2:Y:S02]  /*a8e0*/  SYNCS.PHASECHK.TRANS64.TRYWAIT P0, [R0+URZ+0x120], R14 ;  /* 0x0001200e000075a7 */ /* 0x0022a400080011ff */
[----:B--2---:R-:W-:Y:S05]  /*a8f0*/  @!P0 NANOSLEEP.SYNCS 0x989680 ;  /* 0x009896800000895d */ /* 0x004fea0003900000 */
[----:B------:R-:W2:Y:S02]  /*a900*/  @!P0 SYNCS.PHASECHK.TRANS64 P0, [R0+URZ+0x120], R14 ;  /* 0x0001200e000085a7 */ /* 0x000ea400080010ff */
[----:B--2---:R-:W-:Y:S05]  /*a910*/  @!P0 BRA `(.L_x_218) ;  /* 0xfffffffc00f08947 */ /* 0x004fea000383ffff */
[----:B------:R-:W-:Y:S05]  /*a920*/  BRA `(.L_x_219) ;  /* 0xffffffa400f47947 */ /* 0x000fea000383ffff */
.L_x_106:
[----:B------:R-:W-:Y:S07]  /*a930*/  MOV R0, UR7 ;  /* 0x0000000700007c02 */ /* 0x000fee0008000f00 */
.L_x_220:
[----:B-1----:R1:W2:Y:S02]  /*a940*/  SYNCS.PHASECHK.TRANS64.TRYWAIT P0, [R0+URZ+0x128], R14 ;  /* 0x0001280e000075a7 */ /* 0x0022a400080011ff */
[----:B--2---:R-:W-:Y:S05]  /*a950*/  @!P0 NANOSLEEP.SYNCS 0x989680 ;  /* 0x009896800000895d */ /* 0x004fea0003900000 */
[----:B------:R-:W2:Y:S02]  /*a960*/  @!P0 SYNCS.PHASECHK.TRANS64 P0, [R0+URZ+0x128], R14 ;  /* 0x0001280e000085a7 */ /* 0x000ea400080010ff */
[----:B--2---:R-:W-:Y:S05]  /*a970*/  @!P0 BRA `(.L_x_220) ;  /* 0xfffffffc00f08947 */ /* 0x004fea000383ffff */
[----:B------:R-:W-:Y:S05]  /*a980*/  BRA `(.L_x_221) ;  /* 0xffffffa8002c7947 */ /* 0x000fea000383ffff */
.L_x_107:
[----:B------:R-:W-:Y:S07]  /*a990*/  MOV R0, UR7 ;  /* 0x0000000700007c02 */ /* 0x000fee0008000f00 */
.L_x_222:
[----:B-1----:R1:W2:Y:S02]  /*a9a0*/  SYNCS.PHASECHK.TRANS64.TRYWAIT P0, [R0+URZ+0x130], R14 ;  /* 0x0001300e000075a7 */ /* 0x0022a400080011ff */
[----:B--2---:R-:W-:Y:S05]  /*a9b0*/  @!P0 NANOSLEEP.SYNCS 0x989680 ;  /* 0x009896800000895d */ /* 0x004fea0003900000 */
[----:B------:R-:W2:Y:S02]  /*a9c0*/  @!P0 SYNCS.PHASECHK.TRANS64 P0, [R0+URZ+0x130], R14 ;  /* 0x0001300e000085a7 */ /* 0x000ea400080010ff */
[----:B--2---:R-:W-:Y:S05]  /*a9d0*/  @!P0 BRA `(.L_x_222) ;  /* 0xfffffffc00f08947 */ /* 0x004fea000383ffff */
[----:B------:R-:W-:Y:S05]  /*a9e0*/  BRA `(.L_x_223) ;  /* 0xffffffa800707947 */ /* 0x000fea000383ffff */
.L_x_108:
[----:B------:R-:W-:Y:S07]  /*a9f0*/  MOV R0, UR7 ;  /* 0x0000000700007c02 */ /* 0x000fee0008000f00 */
.L_x_224:
[----:B-1----:R1:W2:Y:S02]  /*aa00*/  SYNCS.PHASECHK.TRANS64.TRYWAIT P0, [R0+URZ+0x138], R14 ;  /* 0x0001380e000075a7 */ /* 0x0022a400080011ff */
[----:B--2---:R-:W-:Y:S05]  /*aa10*/  @!P0 NANOSLEEP.SYNCS 0x989680 ;  /* 0x009896800000895d */ /* 0x004fea0003900000 */
[----:B------:R-:W2:Y:S02]  /*aa20*/  @!P0 SYNCS.PHASECHK.TRANS64 P0, [R0+URZ+0x138], R14 ;  /* 0x0001380e000085a7 */ /* 0x000ea400080010ff */
[----:B--2---:R-:W-:Y:S05]  /*aa30*/  @!P0 BRA `(.L_x_224) ;  /* 0xfffffffc00f08947 */ /* 0x004fea000383ffff */
[----:B------:R-:W-:Y:S05]  /*aa40*/  BRA `(.L_x_225) ;  /* 0xffffffa800f47947 */ /* 0x000fea000383ffff */
.L_x_110:
[----:B------:R-:W-:-:S07]  /*aa50*/  MOV R0, UR7 ;  /* 0x0000000700007c02 */ /* 0x000fce0008000f00 */
.L_x_226:
[----:B-1----:R1:W4:Y:S02]  /*aa60*/  SYNCS.PHASECHK.TRANS64.TRYWAIT P0, [R0+URZ+0x120], R2 ;  /* 0x00012002000075a7 */ /* 0x00232400080011ff */
[----:B----4-:R-:W-:Y:S05]  /*aa70*/  @!P0 NANOSLEEP.SYNCS 0x989680 ;  /* 0x009896800000895d */ /* 0x010fea0003900000 */
[----:B------:R-:W4:Y:S02]  /*aa80*/  @!P0 SYNCS.PHASECHK.TRANS64 P0, [R0+URZ+0x120], R2 ;  /* 0x00012002000085a7 */ /* 0x000f2400080010ff */
[----:B----4-:R-:W-:Y:S05]  /*aa90*/  @!P0 BRA `(.L_x_226) ;  /* 0xfffffffc00f08947 */ /* 0x010fea000383ffff */
[----:B------:R-:W-:Y:S05]  /*aaa0*/  BRA `(.L_x_227) ;  /* 0xffffffac00647947 */ /* 0x000fea000383ffff */
.L_x_111:
[----:B-1----:R-:W-:-:S07]  /*aab0*/  MOV R0, UR7 ;  /* 0x0000000700007c02 */ /* 0x002fce0008000f00 */
.L_x_228:
[----:B-1----:R1:W4:Y:S02]  /*aac0*/  SYNCS.PHASECHK.TRANS64.TRYWAIT P0, [R0+URZ+0x128], R2 ;  /* 0x00012802000075a7 */ /* 0x00232400080011ff */
[----:B----4-:R-:W-:Y:S05]  /*aad0*/  @!P0 NANOSLEEP.SYNCS 0x989680 ;  /* 0x009896800000895d */ /* 0x010fea0003900000 */
[----:B------:R-:W4:Y:S02]  /*aae0*/  @!P0 SYNCS.PHASECHK.TRANS64 P0, [R0+URZ+0x128], R2 ;  /* 0x00012802000085a7 */ /* 0x000f2400080010ff */
[----:B----4-:R-:W-:Y:S05]  /*aaf0*/  @!P0 BRA `(.L_x_228) ;  /* 0xfffffffc00f08947 */ /* 0x010fea000383ffff */
[----:B------:R-:W-:Y:S05]  /*ab00*/  BRA `(.L_x_229) ;  /* 0xffffffac00547947 */ /* 0x000fea000383ffff */
.L_x_112:
[----:B-1----:R-:W-:-:S07]  /*ab10*/  MOV R0, UR7 ;  /* 0x0000000700007c02 */ /* 0x002fce0008000f00 */
.L_x_230:
[----:B-1----:R1:W4:Y:S02]  /*ab20*/  SYNCS.PHASECHK.TRANS64.TRYWAIT P0, [R0+URZ+0x130], R2 ;  /* 0x00013002000075a7 */ /* 0x00232400080011ff */
[----:B----4-:R-:W-:Y:S05]  /*ab30*/  @!P0 NANOSLEEP.SYNCS 0x989680 ;  /* 0x009896800000895d */ /* 0x010fea0003900000 */
[----:B------:R-:W4:Y:S02]  /*ab40*/  @!P0 SYNCS.PHASECHK.TRANS64 P0, [R0+URZ+0x130], R2 ;  /* 0x00013002000085a7 */ /* 0x000f2400080010ff */
[----:B----4-:R-:W-:Y:S05]  /*ab50*/  @!P0 BRA `(.L_x_230) ;  /* 0xfffffffc00f08947 */ /* 0x010fea000383ffff */
[----:B------:R-:W-:Y:S05]  /*ab60*/  BRA `(.L_x_231) ;  /* 0xffffffac00447947 */ /* 0x000fea000383ffff */
.L_x_114:
[----:B--2---:R2:W4:Y:S02]  /*ab70*/  SYNCS.PHASECHK.TRANS64.TRYWAIT P0, [R0+URZ+0x150], R2 ;  /* 0x00015002000075a7 */ /* 0x00452400080011ff */
[----:B----4-:R-:W-:Y:S05]  /*ab80*/  @!P0 NANOSLEEP.SYNCS 0x989680 ;  /* 0x009896800000895d */ /* 0x010fea0003900000 */
[----:B------:R-:W4:Y:S02]  /*ab90*/  @!P0 SYNCS.PHASECHK.TRANS64 P0, [R0+URZ+0x150], R2 ;  /* 0x00015002000085a7 */ /* 0x000f2400080010ff */
[----:B----4-:R-:W-:Y:S05]  /*aba0*/  @!P0 BRA `(.L_x_114) ;  /* 0xfffffffc00f08947 */ /* 0x010fea000383ffff */
[----:B------:R-:W-:Y:S05]  /*abb0*/  BRA `(.L_x_232) ;  /* 0xffffffb0000c7947 */ /* 0x000fea000383ffff */
.L_x_125:
[----:B-1----:R-:W-:Y:S04]  /*abc0*/  MOV R2, UR48 ;  /* 0x0000003000027c02 */ /* 0x002fe80008000f00 */
[----:B------:R1:W3:Y:S03]  /*abd0*/  SYNCS.PHASECHK.TRANS64.TRYWAIT P1, [R2+URZ+0x100], R3 ;  /* 0x00010003020075a7 */ /* 0x0002e600080211ff */
[----:B---3--:R-:W-:Y:S05]  /*abe0*/  @!P1 NANOSLEEP.SYNCS 0x989680 ;  /* 0x009896800000995d */ /* 0x008fea0003900000 */
[----:B------:R-:W3:Y:S02]  /*abf0*/  @!P1 SYNCS.PHASECHK.TRANS64 P1, [R2+URZ+0x100], R3 ;  /* 0x00010003020095a7 */ /* 0x000ee400080210ff */
[----:B---3--:R-:W-:Y:S05]  /*ac00*/  @!P1 BRA `(.L_x_125) ;  /* 0xfffffffc00ec9947 */ /* 0x008fea000383ffff */
[----:B------:R-:W-:Y:S05]  /*ac10*/  BRA `(.L_x_124) ;  /* 0xffffffbc00187947 */ /* 0x000fea000383ffff */
.L_x_127:
[----:B-1----:R1:W4:Y:S02]  /*ac20*/  SYNCS.PHASECHK.TRANS64.TRYWAIT P0, [R112+URZ+0x170], R0 ;  /* 0x00017000700075a7 */ /* 0x00232400080011ff */
[----:B----4-:R-:W-:Y:S05]  /*ac30*/  @!P0 NANOSLEEP.SYNCS 0x989680 ;  /* 0x009896800000895d */ /* 0x010fea0003900000 */
[----:B------:R-:W4:Y:S02]  /*ac40*/  @!P0 SYNCS.PHASECHK.TRANS64 P0, [R112+URZ+0x170], R0 ;  /* 0x00017000700085a7 */ /* 0x000f2400080010ff */
[----:B----4-:R-:W-:Y:S05]  /*ac50*/  @!P0 BRA `(.L_x_127) ;  /* 0xfffffffc00f08947 */ /* 0x010fea000383ffff */
[----:B------:R-:W-:Y:S05]  /*ac60*/  BRA `(.L_x_126) ;  /* 0xffffffbc00407947 */ /* 0x000fea000383ffff */
.L_x_136:
[----:B--2---:R2:W4:Y:S02]  /*ac70*/  SYNCS.PHASECHK.TRANS64.TRYWAIT P0, [R2+URZ+0x100], R0 ;  /* 0x00010000020075a7 */ /* 0x00452400080011ff */
[----:B----4-:R-:W-:Y:S05]  /*ac80*/  @!P0 NANOSLEEP.SYNCS 0x989680 ;  /* 0x009896800000895d */ /* 0x010fea0003900000 */
[----:B------:R-:W4:Y:S02]  /*ac90*/  @!P0 SYNCS.PHASECHK.TRANS64 P0, [R2+URZ+0x100], R0 ;  /* 0x00010000020085a7 */ /* 0x000f2400080010ff */
[----:B----4-:R-:W-:Y:S05]  /*aca0*/  @!P0 BRA `(.L_x_136) ;  /* 0xfffffffc00f08947 */ /* 0x010fea000383ffff */
[----:B------:R-:W-:Y:S05]  /*acb0*/  BRA `(.L_x_135) ;  /* 0xffffffc8001c7947 */ /* 0x000fea000383ffff */
.L_x_144:
[----:B--2---:R2:W4:Y:S02]  /*acc0*/  SYNCS.PHASECHK.TRANS64.TRYWAIT P0, [R0+URZ+0x100], R6 ;  /* 0x00010006000075a7 */ /* 0x00452400080011ff */
[----:B----4-:R-:W-:Y:S05]  /*acd0*/  @!P0 NANOSLEEP.SYNCS 0x989680 ;  /* 0x009896800000895d */ /* 0x010fea0003900000 */
[----:B------:R-:W4:Y:S02]  /*ace0*/  @!P0 SYNCS.PHASECHK.TRANS64 P0, [R0+URZ+0x100], R6 ;  /* 0x00010006000085a7 */ /* 0x000f2400080010ff */
[----:B----4-:R-:W-:Y:S05]  /*acf0*/  @!P0 BRA `(.L_x_144) ;  /* 0xfffffffc00f08947 */ /* 0x010fea000383ffff */
[----:B------:R-:W-:Y:S05]  /*ad00*/  BRA `(.L_x_143) ;  /* 0xffffffd4001c7947 */ /* 0x000fea000383ffff */
.L_x_152:
[----:B--2---:R2:W4:Y:S02]  /*ad10*/  SYNCS.PHASECHK.TRANS64.TRYWAIT P0, [R0+URZ+0x100], R5 ;  /* 0x00010005000075a7 */ /* 0x00452400080011ff */
[----:B----4-:R-:W-:Y:S05]  /*ad20*/  @!P0 NANOSLEEP.SYNCS 0x989680 ;  /* 0x009896800000895d */ /* 0x010fea0003900000 */
[----:B------:R-:W4:Y:S02]  /*ad30*/  @!P0 SYNCS.PHASECHK.TRANS64 P0, [R0+URZ+0x100], R5 ;  /* 0x00010005000085a7 */ /* 0x000f2400080010ff */
[----:B----4-:R-:W-:Y:S05]  /*ad40*/  @!P0 BRA `(.L_x_152) ;  /* 0xfffffffc00f08947 */ /* 0x010fea000383ffff */
[----:B------:R-:W-:Y:S05]  /*ad50*/  BRA `(.L_x_151) ;  /* 0xffffffe0001c7947 */ /* 0x000fea000383ffff */
        .weak           $__internal_0_$__cuda_sm10x_tcgen05_guardrail_trap_col_being_dealloced_not_returned_by_alloc
        .type           $__internal_0_$__cuda_sm10x_tcgen05_guardrail_trap_col_being_dealloced_not_returned_by_alloc,@function
        .size           $__internal_0_$__cuda_sm10x_tcgen05_guardrail_trap_col_being_dealloced_not_returned_by_alloc,($__internal_1_$__cuda_sm10x_tcgen05_guardrail_trap_phase_invalid_during_alloc - $__internal_0_$__cuda_sm10x_tcgen05_guardrail_trap_col_being_dealloced_not_returned_by_alloc)
$__internal_0_$__cuda_sm10x_tcgen05_guardrail_trap_col_being_dealloced_not_returned_by_alloc:
[----:B------:R-:W-:Y:S05]  /*ad60*/  BPT.TRAP 0x1 ;  /* 0x000000040000795c */ /* 0x000fea0000300000 */
[----:B------:R-:W-:-:S04]  /*ad70*/  HFMA2 R3, -RZ, RZ, 0, 0 ;  /* 0x00000000ff037431 */ /* 0x000fc800000001ff */
[----:B------:R-:W-:Y:S05]  /*ad80*/  RET.REL.NODEC R2 `(_ZN7cutlass13device_kernelINS_4gemm6kernel13GemmUniversalIN4cute5tupleIJiiiiEEENS1_10collective13CollectiveMmaINS1_35MainloopSm100TmaUmmaWarpSpecializedILi16ELi2ELi4ENS5_IJNS4_1CILi2EEENSA_ILi1EEESC_EEEEENS5_IJNSA_ILi256EEENSA_ILi128EEENSA_ILi32EEEEEENS_6half_tENS5_IJlSC_lEEESJ_SK_NS4_8TiledMMAINS4_8MMA_AtomIJNS4_26SM100_MMA_F16BF16_2x1SM_SSISJ_SJ_fLi256ELi128ELNS4_4UMMA5MajorE0ELSP_0ELNSO_7ScaleInE0ELSQ_0EEEEEENS4_6LayoutINS5_IJSC_SC_SC_EEENS5_IJNSA_ILi0EEESV_SV_EEEEENS5_IJNS4_10UnderscoreESY_SY_EEEEENS4_18SM100_TMA_2SM_LOADENS4_14ComposedLayoutINS4_7SwizzleILi2ELi4ELi3EEENS4_18smem_ptr_flag_bitsILi16EEENST_INS5_IJNSA_ILi8EEESH_EEENS5_IJSH_SC_EEEEEEEvNS4_8identityES11_S1B_vS1C_EENS_8epilogue10collective18CollectiveEpilogueINS1E_23Sm100TmaWarpSpecializedILi4ELi2ELi32ELb1ELb0EEEJNS5_IJSG_SG_SH_EEENS5_IJNST_ISG_SC_EENST_ISH_SC_EEEEESJ_SK_SJ_SK_NS1E_6fusion15FusionCallbacksIS1I_NS1N_17LinearCombinationISJ_fSJ_fLNS_15FloatRoundStyleE2EEES1J_S1M_JEEENS4_5SM1004TMEM4LOAD26SM100_TMEM_LOAD_32dp32b32xENS4_13SM90_TMA_LOADES1B_NS4_39AutoVectorizingCopyWithAssumedAlignmentILi128EEENS4_14SM90_TMA_STOREES1B_S1Z_S1Z_EEEvvEEEEvNT_6ParamsE) ;  /* 0xffffff50029c7950 */ /* 0x000fea0003c3ffff */
        .weak           $__internal_1_$__cuda_sm10x_tcgen05_guardrail_trap_phase_invalid_during_alloc
        .type           $__internal_1_$__cuda_sm10x_tcgen05_guardrail_trap_phase_invalid_during_alloc,@function
        .size           $__internal_1_$__cuda_sm10x_tcgen05_guardrail_trap_phase_invalid_during_alloc,($__internal_2_$__cuda_sm10x_tcgen05_guardrail_trap_unallocated_columns_being_dealloced - $__internal_1_$__cuda_sm10x_tcgen05_guardrail_trap_phase_invalid_during_alloc)
$__internal_1_$__cuda_sm10x_tcgen05_guardrail_trap_phase_invalid_during_alloc:
[----:B------:R-:W-:Y:S05]  /*ad90*/  BPT.TRAP 0x1 ;  /* 0x000000040000795c */ /* 0x000fea0000300000 */
[----:B------:R-:W-:-:S04]  /*ada0*/  MOV R3, 0x0 ;  /* 0x0000000000037802 */ /* 0x000fc80000000f00 */
[----:B------:R-:W-:Y:S05]  /*adb0*/  RET.REL.NODEC R2 `(_ZN7cutlass13device_kernelINS_4gemm6kernel13GemmUniversalIN4cute5tupleIJiiiiEEENS1_10collective13CollectiveMmaINS1_35MainloopSm100TmaUmmaWarpSpecializedILi16ELi2ELi4ENS5_IJNS4_1CILi2EEENSA_ILi1EEESC_EEEEENS5_IJNSA_ILi256EEENSA_ILi128EEENSA_ILi32EEEEEENS_6half_tENS5_IJlSC_lEEESJ_SK_NS4_8TiledMMAINS4_8MMA_AtomIJNS4_26SM100_MMA_F16BF16_2x1SM_SSISJ_SJ_fLi256ELi128ELNS4_4UMMA5MajorE0ELSP_0ELNSO_7ScaleInE0ELSQ_0EEEEEENS4_6LayoutINS5_IJSC_SC_SC_EEENS5_IJNSA_ILi0EEESV_SV_EEEEENS5_IJNS4_10UnderscoreESY_SY_EEEEENS4_18SM100_TMA_2SM_LOADENS4_14ComposedLayoutINS4_7SwizzleILi2ELi4ELi3EEENS4_18smem_ptr_flag_bitsILi16EEENST_INS5_IJNSA_ILi8EEESH_EEENS5_IJSH_SC_EEEEEEEvNS4_8identityES11_S1B_vS1C_EENS_8epilogue10collective18CollectiveEpilogueINS1E_23Sm100TmaWarpSpecializedILi4ELi2ELi32ELb1ELb0EEEJNS5_IJSG_SG_SH_EEENS5_IJNST_ISG_SC_EENST_ISH_SC_EEEEESJ_SK_SJ_SK_NS1E_6fusion15FusionCallbacksIS1I_NS1N_17LinearCombinationISJ_fSJ_fLNS_15FloatRoundStyleE2EEES1J_S1M_JEEENS4_5SM1004TMEM4LOAD26SM100_TMEM_LOAD_32dp32b32xENS4_13SM90_TMA_LOADES1B_NS4_39AutoVectorizingCopyWithAssumedAlignmentILi128EEENS4_14SM90_TMA_STOREES1B_S1Z_S1Z_EEEvvEEEEvNT_6ParamsE) ;  /* 0xffffff5002907950 */ /* 0x000fea0003c3ffff */
        .weak           $__internal_2_$__cuda_sm10x_tcgen05_guardrail_trap_unallocated_columns_being_dealloced
        .type           $__internal_2_$__cuda_sm10x_tcgen05_guardrail_trap_unallocated_columns_being_dealloced,@function
        .size           $__internal_2_$__cuda_sm10x_tcgen05_guardrail_trap_unallocated_columns_being_dealloced,(.L_x_234 - $__internal_2_$__cuda_sm10x_tcgen05_guardrail_trap_unallocated_columns_being_dealloced)
$__internal_2_$__cuda_sm10x_tcgen05_guardrail_trap_unallocated_columns_being_dealloced:
[----:B------:R-:W-:Y:S05]  /*adc0*/  BPT.TRAP 0x1 ;  /* 0x000000040000795c */ /* 0x000fea0000300000 */
[----:B------:R-:W-:-:S04]  /*add0*/  HFMA2 R3, -RZ, RZ, 0, 0 ;  /* 0x00000000ff037431 */ /* 0x000fc800000001ff */
[----:B------:R-:W-:Y:S05]  /*ade0*/  RET.REL.NODEC R2 `(_ZN7cutlass13device_kernelINS_4gemm6kernel13GemmUniversalIN4cute5tupleIJiiiiEEENS1_10collective13CollectiveMmaINS1_35MainloopSm100TmaUmmaWarpSpecializedILi16ELi2ELi4ENS5_IJNS4_1CILi2EEENSA_ILi1EEESC_EEEEENS5_IJNSA_ILi256EEENSA_ILi128EEENSA_ILi32EEEEEENS_6half_tENS5_IJlSC_lEEESJ_SK_NS4_8TiledMMAINS4_8MMA_AtomIJNS4_26SM100_MMA_F16BF16_2x1SM_SSISJ_SJ_fLi256ELi128ELNS4_4UMMA5MajorE0ELSP_0ELNSO_7ScaleInE0ELSQ_0EEEEEENS4_6LayoutINS5_IJSC_SC_SC_EEENS5_IJNSA_ILi0EEESV_SV_EEEEENS5_IJNS4_10UnderscoreESY_SY_EEEEENS4_18SM100_TMA_2SM_LOADENS4_14ComposedLayoutINS4_7SwizzleILi2ELi4ELi3EEENS4_18smem_ptr_flag_bitsILi16EEENST_INS5_IJNSA_ILi8EEESH_EEENS5_IJSH_SC_EEEEEEEvNS4_8identityES11_S1B_vS1C_EENS_8epilogue10collective18CollectiveEpilogueINS1E_23Sm100TmaWarpSpecializedILi4ELi2ELi32ELb1ELb0EEEJNS5_IJSG_SG_SH_EEENS5_IJNST_ISG_SC_EENST_ISH_SC_EEEEESJ_SK_SJ_SK_NS1E_6fusion15FusionCallbacksIS1I_NS1N_17LinearCombinationISJ_fSJ_fLNS_15FloatRoundStyleE2EEES1J_S1M_JEEENS4_5SM1004TMEM4LOAD26SM100_TMEM_LOAD_32dp32b32xENS4_13SM90_TMA_LOADES1B_NS4_39AutoVectorizingCopyWithAssumedAlignmentILi128EEENS4_14SM90_TMA_STOREES1B_S1Z_S1Z_EEEvvEEEEvNT_6ParamsE) ;  /* 0xffffff5002847950 */ /* 0x000fea0003c3ffff */
.L_x_233:
[----:B------:R-:W-:-:S00]  /*adf0*/  BRA `(.L_x_233) ;  /* 0xfffffffc00fc7947 */ /* 0x000fc0000383ffff */
[----:B------:R-:W-:-:S00]  /*ae00*/  NOP ;  /* 0x0000000000007918 */ /* 0x000fc00000000000 */
[----:B------:R-:W-:-:S00]  /*ae10*/  NOP ;  /* 0x0000000000007918 */ /* 0x000fc00000000000 */
[----:B------:R-:W-:-:S00]  /*ae20*/  NOP ;  /* 0x0000000000007918 */ /* 0x000fc00000000000 */
[----:B------:R-:W-:-:S00]  /*ae30*/  NOP ;  /* 0x0000000000007918 */ /* 0x000fc00000000000 */
[----:B------:R-:W-:-:S00]  /*ae40*/  NOP ;  /* 0x0000000000007918 */ /* 0x000fc00000000000 */
[----:B------:R-:W-:-:S00]  /*ae50*/  NOP ;  /* 0x0000000000007918 */ /* 0x000fc00000000000 */
[----:B------:R-:W-:-:S00]  /*ae60*/  NOP ;  /* 0x0000000000007918 */ /* 0x000fc00000000000 */
[----:B------:R-:W-:-:S00]  /*ae70*/  NOP ;  /* 0x0000000000007918 */ /* 0x000fc00000000000 */
.L_x_234:


//--------------------- .nv.global.init           --------------------------
	.section	.nv.global.init,"aw",@progbits
.nv.global.init:
	.type		$str$27,@object
	.size		$str$27,($str$28 - $str$27)
$str$27:
        /*0000*/ 	.byte	0x28, 0x61, 0x64, 0x64, 0x72, 0x65, 0x73, 0x73, 0x20, 0x26, 0x20, 0x6d, 0x61, 0x73, 0x6b, 0x29
        /*0010*/ 	.byte	0x20, 0x3d, 0x3d, 0x20, 0x30, 0x00
	.type		$str$28,@object
	.size		$str$28,($str$26 - $str$28)
$str$28:
        /*0016*/ 	.byte	0x2f, 0x74, 0x6d, 0x70, 0x2f, 0x63, 0x75, 0x74, 0x6c, 0x61, 0x73, 0x73, 0x5f, 0x73, 0x77, 0x65
        /*0026*/ 	.byte	0x65, 0x70, 0x5f, 0x73, 0x72, 0x63, 0x2f, 0x69, 0x6e, 0x63, 0x6c, 0x75, 0x64, 0x65, 0x2f, 0x63
        /*0036*/ 	.byte	0x75, 0x74, 0x65, 0x2f, 0x70, 0x6f, 0x69, 0x6e, 0x74, 0x65, 0x72, 0x5f, 0x66, 0x6c, 0x61, 0x67
        /*0046*/ 	.byte	0x67, 0x65, 0x64, 0x2e, 0x68, 0x70, 0x70, 0x00
	.type		$str$26,@object
	.size		$str$26,($str$25 - $str$26)
$str$26:
        /*004e*/ 	.byte	0x2f, 0x74, 0x6d, 0x70, 0x2f, 0x63, 0x75, 0x74, 0x6c, 0x61, 0x73, 0x73, 0x5f, 0x73, 0x77, 0x65
        /*005e*/ 	.byte	0x65, 0x70, 0x5f, 0x73, 0x72, 0x63, 0x2f, 0x69, 0x6e, 0x63, 0x6c, 0x75, 0x64, 0x65, 0x2f, 0x63
        /*006e*/ 	.byte	0x75, 0x74, 0x65, 0x2f, 0x61, 0x74, 0x6f, 0x6d, 0x2f, 0x63, 0x6f, 0x70, 0x79, 0x5f, 0x74, 0x72
        /*007e*/ 	.byte	0x61, 0x69, 0x74, 0x73, 0x5f, 0x73, 0x6d, 0x31, 0x30, 0x30, 0x2e, 0x68, 0x70, 0x70, 0x00
	.type		$str$25,@object
	.size		$str$25,(__unnamed_1 - $str$25)
$str$25:
        /*008d*/ 	.byte	0x28, 0x28, 0x75, 0x69, 0x6e, 0x74, 0x33, 0x32, 0x5f, 0x74, 0x28, 0x74, 0x68, 0x72, 0x65, 0x61
        /*009d*/ 	.byte	0x64, 0x49, 0x64, 0x78, 0x2e, 0x78, 0x29, 0x20, 0x2f, 0x20, 0x33, 0x32, 0x29, 0x20, 0x25, 0x20
        /*00ad*/ 	.byte	0x34, 0x29, 0x20, 0x3d, 0x3d, 0x20, 0x28, 0x28, 0x28, 0x74, 0x6d, 0x65, 0x6d, 0x5f, 0x61, 0x64
        /*00bd*/ 	.byte	0x64, 0x72, 0x20, 0x3e, 0x3e, 0x20, 0x31, 0x36, 0x29, 0x20, 0x2f, 0x20, 0x33, 0x32, 0x29, 0x20
        /*00cd*/ 	.byte	0x25, 0x20, 0x34, 0x29, 0x00
	.type		__unnamed_1,@object
	.size		__unnamed_1,(__unnamed_2 - __unnamed_1)
__unnamed_1:
        /*00d2*/ 	.byte	0x61, 0x75, 0x74, 0x6f, 0x20, 0x63, 0x75, 0x74, 0x65, 0x3a, 0x3a, 0x61, 0x73, 0x5f, 0x70, 0x6f
        /* <DEDUP_REMOVED lines=24> */
        /*0262*/ 	.byte	0x3e, 0x3e, 0x3e, 0x3e, 0x5d, 0x00
	.type		__unnamed_2,@object
	.size		__unnamed_2,(.L_2 - __unnamed_2)
__unnamed_2:
        /* <DEDUP_REMOVED lines=42> */
        /*0508*/ 	.byte	0x3e, 0x3e, 0x5d, 0x00
.L_2:


//--------------------- .nv.shared._ZN7cutlass13device_kernelINS_4gemm6kernel13GemmUniversalIN4cute5tupleIJiiiiEEENS1_10collective13CollectiveMmaINS1_35MainloopSm100TmaUmmaWarpSpecializedILi16ELi2ELi4ENS5_IJNS4_1CILi2EEENSA_ILi1EEESC_EEEEENS5_IJNSA_ILi256EEENSA_ILi128EEENSA_ILi32EEEEEENS_6half_tENS5_IJlSC_lEEESJ_SK_NS4_8TiledMMAINS4_8MMA_AtomIJNS4_26SM100_MMA_F16BF16_2x1SM_SSISJ_SJ_fLi256ELi128ELNS4_4UMMA5MajorE0ELSP_0ELNSO_7ScaleInE0ELSQ_0EEEEEENS4_6LayoutINS5_IJSC_SC_SC_EEENS5_IJNSA_ILi0EEESV_SV_EEEEENS5_IJNS4_10UnderscoreESY_SY_EEEEENS4_18SM100_TMA_2SM_LOADENS4_14ComposedLayoutINS4_7SwizzleILi2ELi4ELi3EEENS4_18smem_ptr_flag_bitsILi16EEENST_INS5_IJNSA_ILi8EEESH_EEENS5_IJSH_SC_EEEEEEEvNS4_8identityES11_S1B_vS1C_EENS_8epilogue10collective18CollectiveEpilogueINS1E_23Sm100TmaWarpSpecializedILi4ELi2ELi32ELb1ELb0EEEJNS5_IJSG_SG_SH_EEENS5_IJNST_ISG_SC_EENST_ISH_SC_EEEEESJ_SK_SJ_SK_NS1E_6fusion15FusionCallbacksIS1I_NS1N_17LinearCombinationISJ_fSJ_fLNS_15FloatRoundStyleE2EEES1J_S1M_JEEENS4_5SM1004TMEM4LOAD26SM100_TMEM_LOAD_32dp32b32xENS4_13SM90_TMA_LOADES1B_NS4_39AutoVectorizingCopyWithAssumedAlignmentILi128EEENS4_14SM90_TMA_STOREES1B_S1Z_S1Z_EEEvvEEEEvNT_6ParamsE --------------------------
	.section	.nv.shared._ZN7cutlass13device_kernelINS_4gemm6kernel13GemmUniversalIN4cute5tupleIJiiiiEEENS1_10collective13CollectiveMmaINS1_35MainloopSm100TmaUmmaWarpSpecializedILi16ELi2ELi4ENS5_IJNS4_1CILi2EEENSA_ILi1EEESC_EEEEENS5_IJNSA_ILi256EEENSA_ILi128EEENSA_ILi32EEEEEENS_6half_tENS5_IJlSC_lEEESJ_SK_NS4_8TiledMMAINS4_8MMA_AtomIJNS4_26SM100_MMA_F16BF16_2x1SM_SSISJ_SJ_fLi256ELi128ELNS4_4UMMA5MajorE0ELSP_0ELNSO_7ScaleInE0ELSQ_0EEEEEENS4_6LayoutINS5_IJSC_SC_SC_EEENS5_IJNSA_ILi0EEESV_SV_EEEEENS5_IJNS4_10UnderscoreESY_SY_EEEEENS4_18SM100_TMA_2SM_LOADENS4_14ComposedLayoutINS4_7SwizzleILi2ELi4ELi3EEENS4_18smem_ptr_flag_bitsILi16EEENST_INS5_IJNSA_ILi8EEESH_EEENS5_IJSH_SC_EEEEEEEvNS4_8identityES11_S1B_vS1C_EENS_8epilogue10collective18CollectiveEpilogueINS1E_23Sm100TmaWarpSpecializedILi4ELi2ELi32ELb1ELb0EEEJNS5_IJSG_SG_SH_EEENS5_IJNST_ISG_SC_EENST_ISH_SC_EEEEESJ_SK_SJ_SK_NS1E_6fusion15FusionCallbacksIS1I_NS1N_17LinearCombinationISJ_fSJ_fLNS_15FloatRoundStyleE2EEES1J_S1M_JEEENS4_5SM1004TMEM4LOAD26SM100_TMEM_LOAD_32dp32b32xENS4_13SM90_TMA_LOADES1B_NS4_39AutoVectorizingCopyWithAssumedAlignmentILi128EEENS4_14SM90_TMA_STOREES1B_S1Z_S1Z_EEEvvEEEEvNT_6ParamsE,"aw",@nobits
	.sectionflags	@""
	.align	16
	.zero		1024


//--------------------- .nv.shared.reserved.0     --------------------------
	.section	.nv.shared.reserved.0,"aw",@nobits
	.weak		__nv_reservedSMEM_offset_0_alias
	.size		__nv_reservedSMEM_offset_0_alias, 0, 64
	.other		__nv_reservedSMEM_offset_0_alias,@"STO_CUDA_RESERVED_SHARED STV_DEFAULT"
__nv_reservedSMEM_offset_0_alias:
	.zero		0
.nv.shared.reserved.0:
	.zero		64
	.weak		__nv_reservedSMEM_tcgen05_partition
	.type		__nv_reservedSMEM_tcgen05_partition,@object
	.size		__nv_reservedSMEM_tcgen05_partition,(.L_0 - __nv_reservedSMEM_tcgen05_partition)
__nv_reservedSMEM_tcgen05_partition:
	.zero		32
.L_0:


//--------------------- .nv.global                --------------------------
	.section	.nv.global,"aw",@nobits
.nv.global:
	.type		_ZN40_INTERNAL_b3abee73_4_k_cu_8f8b8b38_265464cute1_E,@object
	.size		_ZN40_INTERNAL_b3abee73_4_k_cu_8f8b8b38_265464cute1_E,(_ZN40_INTERNAL_b3abee73_4_k_cu_8f8b8b38_265464cuda3std3__45__cpo6cbeginE - _ZN40_INTERNAL_b3abee73_4_k_cu_8f8b8b38_265464cute1_E)
_ZN40_INTERNAL_b3abee73_4_k_cu_8f8b8b38_265464cute1_E:
	.zero		1
	.type		_ZN40_INTERNAL_b3abee73_4_k_cu_8f8b8b38_265464cuda3std3__45__cpo6cbeginE,@object
	.size		_ZN40_INTERNAL_b3abee73_4_k_cu_8f8b8b38_265464cuda3std3__45__cpo6cbeginE,(_ZN40_INTERNAL_b3abee73_4_k_cu_8f8b8b38_265464cuda3std3__48in_placeE - _ZN40_INTERNAL_b3abee73_4_k_cu_8f8b8b38_265464cuda3std3__45__cpo6cbeginE)
_ZN40_INTERNAL_b3abee73_4_k_cu_8f8b8b38_265464cuda3std3__45__cpo6cbeginE:
	.zero		1
	.type		_ZN40_INTERNAL_b3abee73_4_k_cu_8f8b8b38_265464cuda3std3__48in_placeE,@object
	.size		_ZN40_INTERNAL_b3abee73_4_k_cu_8f8b8b38_265464cuda3std3__48in_placeE,(_ZN40_INTERNAL_b3abee73_4_k_cu_8f8b8b38_265464cuda3std6ranges3__45__cpo9iter_moveE - _ZN40_INTERNAL_b3abee73_4_k_cu_8f8b8b38_265464cuda3std3__48in_placeE)
_ZN40_INTERNAL_b3abee73_4_k_cu_8f8b8b38_265464cuda3std3__48in_placeE:
	.zero		1
	.type		_ZN40_INTERNAL_b3abee73_4_k_cu_8f8b8b38_265464cuda3std6ranges3__45__cpo9iter_moveE,@object
	.size		_ZN40_INTERNAL_b3abee73_4_k_cu_8f8b8b38_265464cuda3std6ranges3__45__cpo9iter_moveE,(_ZN40_INTERNAL_b3abee73_4_k_cu_8f8b8b38_265464cuda3std3__45__cpo5beginE - _ZN40_INTERNAL_b3abee73_4_k_cu_8f8b8b38_265464cuda3std6ranges3__45__cpo9iter_moveE)
_ZN40_INTERNAL_b3abee73_4_k_cu_8f8b8b38_265464cuda3std6ranges3__45__cpo9iter_moveE:
	.zero		1
	.type		_ZN40_INTERNAL_b3abee73_4_k_cu_8f8b8b38_265464cuda3std3__45__cpo5beginE,@object
	.size		_ZN40_INTERNAL_b3abee73_4_k_cu_8f8b8b38_265464cuda3std3__45__cpo5beginE,(_ZN40_INTERNAL_b3abee73_4_k_cu_8f8b8b38_265464cuda3std3__442_GLOBAL__N__b3abee73_4_k_cu_8f8b8b38_265466ignoreE - _ZN40_INTERNAL_b3abee73_4_k_cu_8f8b8b38_265464cuda3std3__45__cpo5beginE)
_ZN40_INTERNAL_b3abee73_4_k_cu_8f8b8b38_265464cuda3std3__45__cpo5beginE:
	.zero		1
	.type		_ZN40_INTERNAL_b3abee73_4_k_cu_8f8b8b38_265464cuda3std3__442_GLOBAL__N__b3abee73_4_k_cu_8f8b8b38_265466ignoreE,@object
	.size		_ZN40_INTERNAL_b3abee73_4_k_cu_8f8b8b38_265464cuda3std3__442_GLOBAL__N__b3abee73_4_k_cu_8f8b8b38_265466ignoreE,(_ZN40_INTERNAL_b3abee73_4_k_cu_8f8b8b38_265464cute7productE - _ZN40_INTERNAL_b3abee73_4_k_cu_8f8b8b38_265464cuda3std3__442_GLOBAL__N__b3abee73_4_k_cu_8f8b8b38_265466ignoreE)
_ZN40_INTERNAL_b3abee73_4_k_cu_8f8b8b38_265464cuda3std3__442_GLOBAL__N__b3abee73_4_k_cu_8f8b8b38_265466ignoreE:
	.zero		1
	.type		_ZN40_INTERNAL_b3abee73_4_k_cu_8f8b8b38_265464cute7productE,@object
	.size		_ZN40_INTERNAL_b3abee73_4_k_cu_8f8b8b38_265464cute7productE,(_ZN40_INTERNAL_b3abee73_4_k_cu_8f8b8b38_265464cuda3std3__45__cpo3endE - _ZN40_INTERNAL_b3abee73_4_k_cu_8f8b8b38_265464cute7productE)
_ZN40_INTERNAL_b3abee73_4_k_cu_8f8b8b38_265464cute7productE:
	.zero		1
	.type		_ZN40_INTERNAL_b3abee73_4_k_cu_8f8b8b38_265464cuda3std3__45__cpo3endE,@object
	.size		_ZN40_INTERNAL_b3abee73_4_k_cu_8f8b8b38_265464cuda3std3__45__cpo3endE,(_ZN40_INTERNAL_b3abee73_4_k_cu_8f8b8b38_265464cuda3std3__419piecewise_constructE - _ZN40_INTERNAL_b3abee73_4_k_cu_8f8b8b38_265464cuda3std3__45__cpo3endE)
_ZN40_INTERNAL_b3abee73_4_k_cu_8f8b8b38_265464cuda3std3__45__cpo3endE:
	.zero		1
	.type		_ZN40_INTERNAL_b3abee73_4_k_cu_8f8b8b38_265464cuda3std3__419piecewise_constructE,@object
	.size		_ZN40_INTERNAL_b3abee73_4_k_cu_8f8b8b38_265464cuda3std3__419piecewise_constructE,(_ZN40_INTERNAL_b3abee73_4_k_cu_8f8b8b38_265464cuda3std3__45__cpo4cendE - _ZN40_INTERNAL_b3abee73_4_k_cu_8f8b8b38_265464cuda3std3__419piecewise_constructE)
_ZN40_INTERNAL_b3abee73_4_k_cu_8f8b8b38_265464cuda3std3__419piecewise_constructE:
	.zero		1
	.type		_ZN40_INTERNAL_b3abee73_4_k_cu_8f8b8b38_265464cuda3std3__45__cpo4cendE,@object
	.size		_ZN40_INTERNAL_b3abee73_4_k_cu_8f8b8b38_265464cuda3std3__45__cpo4cendE,(_ZN40_INTERNAL_b3abee73_4_k_cu_8f8b8b38_265464cuda3std6ranges3__45__cpo4swapE - _ZN40_INTERNAL_b3abee73_4_k_cu_8f8b8b38_265464cuda3std3__45__cpo4cendE)
_ZN40_INTERNAL_b3abee73_4_k_cu_8f8b8b38_265464cuda3std3__45__cpo4cendE:
	.zero		1
	.type		_ZN40_INTERNAL_b3abee73_4_k_cu_8f8b8b38_265464cuda3std6ranges3__45__cpo4swapE,@object
	.size		_ZN40_INTERNAL_b3abee73_4_k_cu_8f8b8b38_265464cuda3std6ranges3__45__cpo4swapE,(.L_10 - _ZN40_INTERNAL_b3abee73_4_k_cu_8f8b8b38_265464cuda3std6ranges3__45__cpo4swapE)
_ZN40_INTERNAL_b3abee73_4_k_cu_8f8b8b38_265464cuda3std6ranges3__45__cpo4swapE:
	.zero		1
.L_10:


//--------------------- .nv.constant0._ZN7cutlass13device_kernelINS_4gemm6kernel13GemmUniversalIN4cute5tupleIJiiiiEEENS1_10collective13CollectiveMmaINS1_35MainloopSm100TmaUmmaWarpSpecializedILi16ELi2ELi4ENS5_IJNS4_1CILi2EEENSA_ILi1EEESC_EEEEENS5_IJNSA_ILi256EEENSA_ILi128EEENSA_ILi32EEEEEENS_6half_tENS5_IJlSC_lEEESJ_SK_NS4_8TiledMMAINS4_8MMA_AtomIJNS4_26SM100_MMA_F16BF16_2x1SM_SSISJ_SJ_fLi256ELi128ELNS4_4UMMA5MajorE0ELSP_0ELNSO_7ScaleInE0ELSQ_0EEEEEENS4_6LayoutINS5_IJSC_SC_SC_EEENS5_IJNSA_ILi0EEESV_SV_EEEEENS5_IJNS4_10UnderscoreESY_SY_EEEEENS4_18SM100_TMA_2SM_LOADENS4_14ComposedLayoutINS4_7SwizzleILi2ELi4ELi3EEENS4_18smem_ptr_flag_bitsILi16EEENST_INS5_IJNSA_ILi8EEESH_EEENS5_IJSH_SC_EEEEEEEvNS4_8identityES11_S1B_vS1C_EENS_8epilogue10collective18CollectiveEpilogueINS1E_23Sm100TmaWarpSpecializedILi4ELi2ELi32ELb1ELb0EEEJNS5_IJSG_SG_SH_EEENS5_IJNST_ISG_SC_EENST_ISH_SC_EEEEESJ_SK_SJ_SK_NS1E_6fusion15FusionCallbacksIS1I_NS1N_17LinearCombinationISJ_fSJ_fLNS_15FloatRoundStyleE2EEES1J_S1M_JEEENS4_5SM1004TMEM4LOAD26SM100_TMEM_LOAD_32dp32b32xENS4_13SM90_TMA_LOADES1B_NS4_39AutoVectorizingCopyWithAssumedAlignmentILi128EEENS4_14SM90_TMA_STOREES1B_S1Z_S1Z_EEEvvEEEEvNT_6ParamsE --------------------------
	.section	.nv.constant0._ZN7cutlass13device_kernelINS_4gemm6kernel13GemmUniversalIN4cute5tupleIJiiiiEEENS1_10collective13CollectiveMmaINS1_35MainloopSm100TmaUmmaWarpSpecializedILi16ELi2ELi4ENS5_IJNS4_1CILi2EEENSA_ILi1EEESC_EEEEENS5_IJNSA_ILi256EEENSA_ILi128EEENSA_ILi32EEEEEENS_6half_tENS5_IJlSC_lEEESJ_SK_NS4_8TiledMMAINS4_8MMA_AtomIJNS4_26SM100_MMA_F16BF16_2x1SM_SSISJ_SJ_fLi256ELi128ELNS4_4UMMA5MajorE0ELSP_0ELNSO_7ScaleInE0ELSQ_0EEEEEENS4_6LayoutINS5_IJSC_SC_SC_EEENS5_IJNSA_ILi0EEESV_SV_EEEEENS5_IJNS4_10UnderscoreESY_SY_EEEEENS4_18SM100_TMA_2SM_LOADENS4_14ComposedLayoutINS4_7SwizzleILi2ELi4ELi3EEENS4_18smem_ptr_flag_bitsILi16EEENST_INS5_IJNSA_ILi8EEESH_EEENS5_IJSH_SC_EEEEEEEvNS4_8identityES11_S1B_vS1C_EENS_8epilogue10collective18CollectiveEpilogueINS1E_23Sm100TmaWarpSpecializedILi4ELi2ELi32ELb1ELb0EEEJNS5_IJSG_SG_SH_EEENS5_IJNST_ISG_SC_EENST_ISH_SC_EEEEESJ_SK_SJ_SK_NS1E_6fusion15FusionCallbacksIS1I_NS1N_17LinearCombinationISJ_fSJ_fLNS_15FloatRoundStyleE2EEES1J_S1M_JEEENS4_5SM1004TMEM4LOAD26SM100_TMEM_LOAD_32dp32b32xENS4_13SM90_TMA_LOADES1B_NS4_39AutoVectorizingCopyWithAssumedAlignmentILi128EEENS4_14SM90_TMA_STOREES1B_S1Z_S1Z_EEEvvEEEEvNT_6ParamsE,"a",@progbits
	.sectionflags	@""
	.align	4
.nv.constant0._ZN7cutlass13device_kernelINS_4gemm6kernel13GemmUniversalIN4cute5tupleIJiiiiEEENS1_10collective13CollectiveMmaINS1_35MainloopSm100TmaUmmaWarpSpecializedILi16ELi2ELi4ENS5_IJNS4_1CILi2EEENSA_ILi1EEESC_EEEEENS5_IJNSA_ILi256EEENSA_ILi128EEENSA_ILi32EEEEEENS_6half_tENS5_IJlSC_lEEESJ_SK_NS4_8TiledMMAINS4_8MMA_AtomIJNS4_26SM100_MMA_F16BF16_2x1SM_SSISJ_SJ_fLi256ELi128ELNS4_4UMMA5MajorE0ELSP_0ELNSO_7ScaleInE0ELSQ_0EEEEEENS4_6LayoutINS5_IJSC_SC_SC_EEENS5_IJNSA_ILi0EEESV_SV_EEEEENS5_IJNS4_10UnderscoreESY_SY_EEEEENS4_18SM100_TMA_2SM_LOADENS4_14ComposedLayoutINS4_7SwizzleILi2ELi4ELi3EEENS4_18smem_ptr_flag_bitsILi16EEENST_INS5_IJNSA_ILi8EEESH_EEENS5_IJSH_SC_EEEEEEEvNS4_8identityES11_S1B_vS1C_EENS_8epilogue10collective18CollectiveEpilogueINS1E_23Sm100TmaWarpSpecializedILi4ELi2ELi32ELb1ELb0EEEJNS5_IJSG_SG_SH_EEENS5_IJNST_ISG_SC_EENST_ISH_SC_EEEEESJ_SK_SJ_SK_NS1E_6fusion15FusionCallbacksIS1I_NS1N_17LinearCombinationISJ_fSJ_fLNS_15FloatRoundStyleE2EEES1J_S1M_JEEENS4_5SM1004TMEM4LOAD26SM100_TMEM_LOAD_32dp32b32xENS4_13SM90_TMA_LOADES1B_NS4_39AutoVectorizingCopyWithAssumedAlignmentILi128EEENS4_14SM90_TMA_STOREES1B_S1Z_S1Z_EEEvvEEEEvNT_6ParamsE:
	.zero		2944


//--------------------- SYMBOLS --------------------------

	.type		.nv.reservedSmem.offset0,@object
	.size		.nv.reservedSmem.offset0,0x4
	.type		.nv.reservedSmem.cap,@object
	.size		.nv.reservedSmem.cap,0x4
	.type		__assertfail,@function
